// auto-generated by cutlass_sweep.gemm — config: {"arch": "sm_100", "cluster_m": 4, "cluster_n": 1, "dtype": "fp16", "dtype_b": "fp16", "layout": "nt", "stages": 0, "tile_k": 64, "tile_m": 64, "tile_n": 64}
#include "cutlass/cutlass.h"
#include "cutlass/gemm/collective/collective_builder.hpp"
#include "cutlass/gemm/device/gemm_universal_adapter.h"
#include "cutlass/gemm/kernel/gemm_universal.hpp"
#include "cutlass/epilogue/collective/collective_builder.hpp"

using ElemA = cutlass::half_t;
using ElemB = cutlass::half_t;
using ElemCD = cutlass::half_t;
using Acc  = float;
using TileShape    = cute::Shape<cute::_64, cute::_64, cute::_64>;
using ClusterShape = cute::Shape<cute::_4, cute::_1, cute::_1>;

using CollectiveEpilogue = typename cutlass::epilogue::collective::CollectiveBuilder<
    cutlass::arch::Sm100, cutlass::arch::OpClassTensorOp,
    TileShape, ClusterShape,
    cutlass::epilogue::collective::EpilogueTileAuto,
    Acc, Acc,
    ElemCD, cutlass::layout::RowMajor, 128 / cutlass::sizeof_bits<ElemCD>::value,
    ElemCD, cutlass::layout::RowMajor, 128 / cutlass::sizeof_bits<ElemCD>::value,
    cutlass::epilogue::collective::EpilogueScheduleAuto
  >::CollectiveOp;

using CollectiveMainloop = typename cutlass::gemm::collective::CollectiveBuilder<
    cutlass::arch::Sm100, cutlass::arch::OpClassTensorOp,
    ElemA, cutlass::layout::RowMajor, 128 / cutlass::sizeof_bits<ElemA>::value,
    ElemB, cutlass::layout::ColumnMajor, 128 / cutlass::sizeof_bits<ElemB>::value,
    Acc,
    TileShape, ClusterShape,
    cutlass::gemm::collective::StageCountAutoCarveout<static_cast<int>(sizeof(typename CollectiveEpilogue::SharedStorage))>,
    cutlass::gemm::collective::KernelScheduleAuto
  >::CollectiveOp;

using GemmKernel = cutlass::gemm::kernel::GemmUniversal<
    cute::Shape<int,int,int,int>,
    CollectiveMainloop,
    CollectiveEpilogue
>;
using Gemm = cutlass::gemm::device::GemmUniversalAdapter<GemmKernel>;

// Force the device kernel symbol into the cubin without needing a host main.
auto* _anchor = &cutlass::device_kernel<GemmKernel>;


// ===== COMPILED SASS (sm_100a) =====

	.target	sm_100a

	.elftype	@"ET_EXEC"


//--------------------- .note.nv.tkinfo           --------------------------
	.section	.note.nv.tkinfo,"",@"SHT_NOTE"
	.sectionflags	@"SHF_NOTE_NV_TKINFO"
	.tkinfo
        /*0018*/ 	.word	0x00000002
        /*0030*/ 	.string	""
        /*0030*/ 	.string	"ptxas"
        /*0030*/ 	.string	"Cuda compilation tools, release 13.0, V13.0.88"
        /*0030*/ 	.string	"Build cuda_13.0.r13.0/compiler.36424714_0"
        /*0030*/ 	.string	"-arch sm_100a -m 64 "



//--------------------- .note.nv.cuinfo           --------------------------
	.section	.note.nv.cuinfo,"",@"SHT_NOTE"
	.sectionflags	@"SHF_NOTE_NV_CUINFO"
        /*0018*/ 	.short	0x0002
        /*001a*/ 	.short	0x0064
        /*001c*/ 	.short	0x0082
	.zero		2


//--------------------- .nv.info                  --------------------------
	.section	.nv.info,"",@"SHT_CUDA_INFO"
	.align	4


	//----- nvinfo : EIATTR_REGCOUNT
	.align		4
        /*0000*/ 	.byte	0x04, 0x2f
        /*0002*/ 	.short	(.L_19 - .L_18)
	.align		4
.L_18:
        /*0004*/ 	.word	index@(_ZN7cutlass13device_kernelINS_4gemm6kernel13GemmUniversalIN4cute5tupleIJiiiiEEENS1_10collective13CollectiveMmaINS1_35MainloopSm100TmaUmmaWarpSpecializedILi13ELi2ELi4ENS5_IJNS4_1CILi4EEENSA_ILi1EEESC_EEEEENS5_IJNSA_ILi64EEESF_SF_EEENS_6half_tENS5_IJlSC_lEEESH_SI_NS4_8TiledMMAINS4_8MMA_AtomIJNS4_20SM100_MMA_F16BF16_SSISH_SH_fLi64ELi64ELNS4_4UMMA5MajorE0ELSN_0ELNSM_7ScaleInE0ELSO_0EEEEEENS4_6LayoutINS5_IJSC_SC_SC_EEENS5_IJNSA_ILi0EEEST_ST_EEEEENS5_IJNS4_10UnderscoreESW_SW_EEEEENS4_13SM90_TMA_LOADENS4_14ComposedLayoutINS4_7SwizzleILi3ELi4ELi3EEENS4_18smem_ptr_flag_bitsILi16EEENSR_INS5_IJNSA_ILi8EEESF_EEENS5_IJSF_SC_EEEEEEEvNS4_8identityENS4_23SM90_TMA_LOAD_MULTICASTES19_vS1A_EENS_8epilogue10collective18CollectiveEpilogueINS1D_23Sm100TmaWarpSpecializedILi3ELi2ELi16ELb1ELb0EEEJSG_NS5_IJNSR_ISF_SC_EENSR_INSA_ILi32EEESC_EEEEESH_SI_SH_SI_NS1D_6fusion15FusionCallbacksIS1H_NS1M_17LinearCombinationISH_fSH_fLNS_15FloatRoundStyleE2EEESG_S1L_JEEENS4_5SM1004TMEM4LOAD26SM100_TMEM_LOAD_16dp256b4xESZ_NS10_INS11_ILi2ELi4ELi3EEES14_NSR_INS5_IJS15_S1J_EEENS5_IJS1J_SC_EEEEEEENS4_17SM75_U32x4_LDSM_NENS4_14SM90_TMA_STOREES20_NS4_17SM90_U32x4_STSM_NENS4_39AutoVectorizingCopyWithAssumedAlignmentILi128EEEEEEvvEEEEvNT_6ParamsE)
        /*0008*/ 	.word	0x00000045


	//----- nvinfo : EIATTR_FRAME_SIZE
	.align		4
.L_19:
        /*000c*/ 	.byte	0x04, 0x11
        /*000e*/ 	.short	(.L_21 - .L_20)
	.align		4
.L_20:
        /*0010*/ 	.word	index@($__internal_2_$__cuda_sm10x_tcgen05_guardrail_trap_unallocated_columns_being_dealloced)
        /*0014*/ 	.word	0x00000000


	//----- nvinfo : EIATTR_FRAME_SIZE
	.align		4
.L_21:
        /*0018*/ 	.byte	0x04, 0x11
        /*001a*/ 	.short	(.L_23 - .L_22)
	.align		4
.L_22:
        /*001c*/ 	.word	index@($__internal_1_$__cuda_sm10x_tcgen05_guardrail_trap_phase_invalid_during_alloc)
        /*0020*/ 	.word	0x00000000


	//----- nvinfo : EIATTR_FRAME_SIZE
	.align		4
.L_23:
        /*0024*/ 	.byte	0x04, 0x11
        /*0026*/ 	.short	(.L_25 - .L_24)
	.align		4
.L_24:
        /*0028*/ 	.word	index@($__internal_0_$__cuda_sm10x_tcgen05_guardrail_trap_col_being_dealloced_not_returned_by_alloc)
        /*002c*/ 	.word	0x00000000


	//----- nvinfo : EIATTR_FRAME_SIZE
	.align		4
.L_25:
        /*0030*/ 	.byte	0x04, 0x11
        /*0032*/ 	.short	(.L_27 - .L_26)
	.align		4
.L_26:
        /*0034*/ 	.word	index@(_ZN7cutlass13device_kernelINS_4gemm6kernel13GemmUniversalIN4cute5tupleIJiiiiEEENS1_10collective13CollectiveMmaINS1_35MainloopSm100TmaUmmaWarpSpecializedILi13ELi2ELi4ENS5_IJNS4_1CILi4EEENSA_ILi1EEESC_EEEEENS5_IJNSA_ILi64EEESF_SF_EEENS_6half_tENS5_IJlSC_lEEESH_SI_NS4_8TiledMMAINS4_8MMA_AtomIJNS4_20SM100_MMA_F16BF16_SSISH_SH_fLi64ELi64ELNS4_4UMMA5MajorE0ELSN_0ELNSM_7ScaleInE0ELSO_0EEEEEENS4_6LayoutINS5_IJSC_SC_SC_EEENS5_IJNSA_ILi0EEEST_ST_EEEEENS5_IJNS4_10UnderscoreESW_SW_EEEEENS4_13SM90_TMA_LOADENS4_14ComposedLayoutINS4_7SwizzleILi3ELi4ELi3EEENS4_18smem_ptr_flag_bitsILi16EEENSR_INS5_IJNSA_ILi8EEESF_EEENS5_IJSF_SC_EEEEEEEvNS4_8identityENS4_23SM90_TMA_LOAD_MULTICASTES19_vS1A_EENS_8epilogue10collective18CollectiveEpilogueINS1D_23Sm100TmaWarpSpecializedILi3ELi2ELi16ELb1ELb0EEEJSG_NS5_IJNSR_ISF_SC_EENSR_INSA_ILi32EEESC_EEEEESH_SI_SH_SI_NS1D_6fusion15FusionCallbacksIS1H_NS1M_17LinearCombinationISH_fSH_fLNS_15FloatRoundStyleE2EEESG_S1L_JEEENS4_5SM1004TMEM4LOAD26SM100_TMEM_LOAD_16dp256b4xESZ_NS10_INS11_ILi2ELi4ELi3EEES14_NSR_INS5_IJS15_S1J_EEENS5_IJS1J_SC_EEEEEEENS4_17SM75_U32x4_LDSM_NENS4_14SM90_TMA_STOREES20_NS4_17SM90_U32x4_STSM_NENS4_39AutoVectorizingCopyWithAssumedAlignmentILi128EEEEEEvvEEEEvNT_6ParamsE)
        /*0038*/ 	.word	0x00000000


	//----- nvinfo : EIATTR_MIN_STACK_SIZE
	.align		4
.L_27:
        /*003c*/ 	.byte	0x04, 0x12
        /*003e*/ 	.short	(.L_29 - .L_28)
	.align		4
.L_28:
        /*0040*/ 	.word	index@(_ZN7cutlass13device_kernelINS_4gemm6kernel13GemmUniversalIN4cute5tupleIJiiiiEEENS1_10collective13CollectiveMmaINS1_35MainloopSm100TmaUmmaWarpSpecializedILi13ELi2ELi4ENS5_IJNS4_1CILi4EEENSA_ILi1EEESC_EEEEENS5_IJNSA_ILi64EEESF_SF_EEENS_6half_tENS5_IJlSC_lEEESH_SI_NS4_8TiledMMAINS4_8MMA_AtomIJNS4_20SM100_MMA_F16BF16_SSISH_SH_fLi64ELi64ELNS4_4UMMA5MajorE0ELSN_0ELNSM_7ScaleInE0ELSO_0EEEEEENS4_6LayoutINS5_IJSC_SC_SC_EEENS5_IJNSA_ILi0EEEST_ST_EEEEENS5_IJNS4_10UnderscoreESW_SW_EEEEENS4_13SM90_TMA_LOADENS4_14ComposedLayoutINS4_7SwizzleILi3ELi4ELi3EEENS4_18smem_ptr_flag_bitsILi16EEENSR_INS5_IJNSA_ILi8EEESF_EEENS5_IJSF_SC_EEEEEEEvNS4_8identityENS4_23SM90_TMA_LOAD_MULTICASTES19_vS1A_EENS_8epilogue10collective18CollectiveEpilogueINS1D_23Sm100TmaWarpSpecializedILi3ELi2ELi16ELb1ELb0EEEJSG_NS5_IJNSR_ISF_SC_EENSR_INSA_ILi32EEESC_EEEEESH_SI_SH_SI_NS1D_6fusion15FusionCallbacksIS1H_NS1M_17LinearCombinationISH_fSH_fLNS_15FloatRoundStyleE2EEESG_S1L_JEEENS4_5SM1004TMEM4LOAD26SM100_TMEM_LOAD_16dp256b4xESZ_NS10_INS11_ILi2ELi4ELi3EEES14_NSR_INS5_IJS15_S1J_EEENS5_IJS1J_SC_EEEEEEENS4_17SM75_U32x4_LDSM_NENS4_14SM90_TMA_STOREES20_NS4_17SM90_U32x4_STSM_NENS4_39AutoVectorizingCopyWithAssumedAlignmentILi128EEEEEEvvEEEEvNT_6ParamsE)
        /*0044*/ 	.word	0x00000000
.L_29:


//--------------------- .nv.compat                --------------------------
	.section	.nv.compat,"",@"SHT_CUDA_COMPAT_INFO"
	.align	4
        /*0000*/ 	.byte	0x02, 0x09, 0x01, 0x00, 0x02, 0x02, 0x02, 0x00, 0x02, 0x05, 0x05, 0x00, 0x03, 0x07, 0x01, 0x01
        /*0010*/ 	.byte	0x02, 0x03, 0x01, 0x00, 0x02, 0x06, 0x01, 0x00, 0x04, 0x0b, 0x08, 0x00, 0x09, 0x00, 0x00, 0x00
        /*0020*/ 	.byte	0x00, 0x00, 0x00, 0x00


//--------------------- .nv.info._ZN7cutlass13device_kernelINS_4gemm6kernel13GemmUniversalIN4cute5tupleIJiiiiEEENS1_10collective13CollectiveMmaINS1_35MainloopSm100TmaUmmaWarpSpecializedILi13ELi2ELi4ENS5_IJNS4_1CILi4EEENSA_ILi1EEESC_EEEEENS5_IJNSA_ILi64EEESF_SF_EEENS_6half_tENS5_IJlSC_lEEESH_SI_NS4_8TiledMMAINS4_8MMA_AtomIJNS4_20SM100_MMA_F16BF16_SSISH_SH_fLi64ELi64ELNS4_4UMMA5MajorE0ELSN_0ELNSM_7ScaleInE0ELSO_0EEEEEENS4_6LayoutINS5_IJSC_SC_SC_EEENS5_IJNSA_ILi0EEEST_ST_EEEEENS5_IJNS4_10UnderscoreESW_SW_EEEEENS4_13SM90_TMA_LOADENS4_14ComposedLayoutINS4_7SwizzleILi3ELi4ELi3EEENS4_18smem_ptr_flag_bitsILi16EEENSR_INS5_IJNSA_ILi8EEESF_EEENS5_IJSF_SC_EEEEEEEvNS4_8identityENS4_23SM90_TMA_LOAD_MULTICASTES19_vS1A_EENS_8epilogue10collective18CollectiveEpilogueINS1D_23Sm100TmaWarpSpecializedILi3ELi2ELi16ELb1ELb0EEEJSG_NS5_IJNSR_ISF_SC_EENSR_INSA_ILi32EEESC_EEEEESH_SI_SH_SI_NS1D_6fusion15FusionCallbacksIS1H_NS1M_17LinearCombinationISH_fSH_fLNS_15FloatRoundStyleE2EEESG_S1L_JEEENS4_5SM1004TMEM4LOAD26SM100_TMEM_LOAD_16dp256b4xESZ_NS10_INS11_ILi2ELi4ELi3EEES14_NSR_INS5_IJS15_S1J_EEENS5_IJS1J_SC_EEEEEEENS4_17SM75_U32x4_LDSM_NENS4_14SM90_TMA_STOREES20_NS4_17SM90_U32x4_STSM_NENS4_39AutoVectorizingCopyWithAssumedAlignmentILi128EEEEEEvvEEEEvNT_6ParamsE --------------------------
	.section	.nv.info._ZN7cutlass13device_kernelINS_4gemm6kernel13GemmUniversalIN4cute5tupleIJiiiiEEENS1_10collective13CollectiveMmaINS1_35MainloopSm100TmaUmmaWarpSpecializedILi13ELi2ELi4ENS5_IJNS4_1CILi4EEENSA_ILi1EEESC_EEEEENS5_IJNSA_ILi64EEESF_SF_EEENS_6half_tENS5_IJlSC_lEEESH_SI_NS4_8TiledMMAINS4_8MMA_AtomIJNS4_20SM100_MMA_F16BF16_SSISH_SH_fLi64ELi64ELNS4_4UMMA5MajorE0ELSN_0ELNSM_7ScaleInE0ELSO_0EEEEEENS4_6LayoutINS5_IJSC_SC_SC_EEENS5_IJNSA_ILi0EEEST_ST_EEEEENS5_IJNS4_10UnderscoreESW_SW_EEEEENS4_13SM90_TMA_LOADENS4_14ComposedLayoutINS4_7SwizzleILi3ELi4ELi3EEENS4_18smem_ptr_flag_bitsILi16EEENSR_INS5_IJNSA_ILi8EEESF_EEENS5_IJSF_SC_EEEEEEEvNS4_8identityENS4_23SM90_TMA_LOAD_MULTICASTES19_vS1A_EENS_8epilogue10collective18CollectiveEpilogueINS1D_23Sm100TmaWarpSpecializedILi3ELi2ELi16ELb1ELb0EEEJSG_NS5_IJNSR_ISF_SC_EENSR_INSA_ILi32EEESC_EEEEESH_SI_SH_SI_NS1D_6fusion15FusionCallbacksIS1H_NS1M_17LinearCombinationISH_fSH_fLNS_15FloatRoundStyleE2EEESG_S1L_JEEENS4_5SM1004TMEM4LOAD26SM100_TMEM_LOAD_16dp256b4xESZ_NS10_INS11_ILi2ELi4ELi3EEES14_NSR_INS5_IJS15_S1J_EEENS5_IJS1J_SC_EEEEEEENS4_17SM75_U32x4_LDSM_NENS4_14SM90_TMA_STOREES20_NS4_17SM90_U32x4_STSM_NENS4_39AutoVectorizingCopyWithAssumedAlignmentILi128EEEEEEvvEEEEvNT_6ParamsE,"",@"SHT_CUDA_INFO"
	.sectionflags	@""
	.align	4


	//----- nvinfo : EIATTR_CUDA_API_VERSION
	.align		4
        /*0000*/ 	.byte	0x04, 0x37
        /*0002*/ 	.short	(.L_31 - .L_30)
.L_30:
        /*0004*/ 	.word	0x00000082


	//----- nvinfo : EIATTR_KPARAM_INFO
	.align		4
.L_31:
        /*0008*/ 	.byte	0x04, 0x17
        /*000a*/ 	.short	(.L_33 - .L_32)
.L_32:
        /*000c*/ 	.word	0x00000000
        /*0010*/ 	.short	0x0000
        /*0012*/ 	.short	0x0000
        /*0014*/ 	.byte	0x00, 0xf0, 0x01, 0x20


	//----- nvinfo : EIATTR_AT_ENTRY_FRAGMENTS
	.align		4
.L_33:
        /*0018*/ 	.byte	0x04, 0x4f
        /*001a*/ 	.short	(.L_35 - .L_34)


	//   ....[0]....
.L_34:
        /*001c*/ 	.word	0x00000006


	//----- nvinfo : EIATTR_RESERVED_SMEM_USED
	.align		4
.L_35:
        /*0020*/ 	.byte	0x01, 0x41
	.zero		2


	//----- nvinfo : EIATTR_SPARSE_MMA_MASK
	.align		4
        /*0024*/ 	.byte	0x03, 0x50
        /*0026*/ 	.short	0x0000


	//----- nvinfo : EIATTR_TCGEN05_1CTA_USED
	.align		4
        /*0028*/ 	.byte	0x01, 0x51
	.zero		2


	//----- nvinfo : EIATTR_MAXREG_COUNT
	.align		4
        /*002c*/ 	.byte	0x03, 0x1b
        /*002e*/ 	.short	0x00ff


	//----- nvinfo : EIATTR_NUM_BARRIERS
	.align		4
        /*0030*/ 	.byte	0x02, 0x4c
        /*0032*/ 	.byte	0x07
	.zero		1


	//----- nvinfo : EIATTR_EXTERNS
	.align		4
        /*0034*/ 	.byte	0x04, 0x0f
        /*0036*/ 	.short	(.L_37 - .L_36)


	//   ....[0]....
	.align		4
.L_36:
        /*0038*/ 	.word	index@(__assertfail)


	//----- nvinfo : EIATTR_MERCURY_ISA_VERSION
	.align		4
.L_37:
        /*003c*/ 	.byte	0x03, 0x5f
        /*003e*/ 	.short	0x0101


	//----- nvinfo : EIATTR_INT_WARP_WIDE_INSTR_OFFSETS
	.align		4
        /*0040*/ 	.byte	0x04, 0x31
        /*0042*/ 	.short	(.L_39 - .L_38)


	//   ....[0]....
.L_38:
        /*0044*/ 	.word	0x00004390


	//   ....[1]....
        /*0048*/ 	.word	0x000043c0


	//   ....[2]....
        /*004c*/ 	.word	0x000043e0


	//   ....[3]....
        /*0050*/ 	.word	0x00004f60


	//   ....[4]....
        /*0054*/ 	.word	0x00005080


	//   ....[5]....
        /*0058*/ 	.word	0x000051d0


	//   ....[6]....
        /*005c*/ 	.word	0x000052f0


	//----- nvinfo : EIATTR_COOP_GROUP_MASK_REGIDS
	.align		4
.L_39:
        /*0060*/ 	.byte	0x04, 0x29
        /*0062*/ 	.short	(.L_41 - .L_40)


	//   ....[0]....
.L_40:
        /*0064*/ 	.word	0xffffffff


	//   ....[1]....
        /*0068*/ 	.word	0xffffffff


	//   ....[2]....
        /*006c*/ 	.word	0xffffffff


	//   ....[3]....
        /*0070*/ 	.word	0xffffffff


	//   ....[4]....
        /*0074*/ 	.word	0xffffffff


	//   ....[5]....
        /*0078*/ 	.word	0xffffffff


	//   ....[6]....
        /*007c*/ 	.word	0xffffffff


	//   ....[7]....
        /*0080*/ 	.word	0xffffffff


	//   ....[8]....
        /*0084*/ 	.word	0xffffffff


	//   ....[9]....
        /*0088*/ 	.word	0xffffffff


	//   ....[10]....
        /*008c*/ 	.word	0xffffffff


	//   ....[11]....
        /*0090*/ 	.word	0xffffffff


	//   ....[12]....
        /*0094*/ 	.word	0xffffffff


	//   ....[13]....
        /*0098*/ 	.word	0xffffffff


	//----- nvinfo : EIATTR_COOP_GROUP_INSTR_OFFSETS
	.align		4
.L_41:
        /*009c*/ 	.byte	0x04, 0x28
        /*009e*/ 	.short	(.L_43 - .L_42)


	//   ....[0]....
.L_42:
        /*00a0*/ 	.word	0x00000080


	//   ....[1]....
        /*00a4*/ 	.word	0x000004f0


	//   ....[2]....
        /*00a8*/ 	.word	0x000007d0


	//   ....[3]....
        /*00ac*/ 	.word	0x00000950


	//   ....[4]....
        /*00b0*/ 	.word	0x00000a50


	//   ....[5]....
        /*00b4*/ 	.word	0x00000bc0


	//   ....[6]....
        /*00b8*/ 	.word	0x00000d60


	//   ....[7]....
        /*00bc*/ 	.word	0x00000f20


	//   ....[8]....
        /*00c0*/ 	.word	0x000021b0


	//   ....[9]....
        /*00c4*/ 	.word	0x00003580


	//   ....[10]....
        /*00c8*/ 	.word	0x00003790


	//   ....[11]....
        /*00cc*/ 	.word	0x000037c0


	//   ....[12]....
        /*00d0*/ 	.word	0x00004270


	//   ....[13]....
        /*00d4*/ 	.word	0x000044a0


	//----- nvinfo : EIATTR_VRC_CTA_INIT_COUNT
	.align		4
.L_43:
        /*00d8*/ 	.byte	0x02, 0x4a
        /*00da*/ 	.byte	0x80
	.zero		1


	//----- nvinfo : EIATTR_SYSCALL_OFFSETS
	.align		4
        /*00dc*/ 	.byte	0x04, 0x46
        /*00de*/ 	.short	(.L_45 - .L_44)


	//   ....[0]....
.L_44:
        /*00e0*/ 	.word	0x00006010


	//   ....[1]....
        /*00e4*/ 	.word	0x00006100


	//   ....[2]....
        /*00e8*/ 	.word	0x00006940


	//   ....[3]....
        /*00ec*/ 	.word	0x00007290


	//----- nvinfo : EIATTR_MBARRIER_INSTR_OFFSETS
	.align		4
.L_45:
        /*00f0*/ 	.byte	0x04, 0x39
        /*00f2*/ 	.short	(.L_47 - .L_46)


	//   ....[0]....
.L_46:
        /*00f4*/ 	.word	0x00000610
        /*00f8*/ 	.word	0x000000ff
        /*00fc*/ 	.word	0x00000000
        /*0100*/ 	.short	0x0100
        /*0102*/ 	.byte	0x04
	.zero		1


	//   ....[1]....
        /*0104*/ 	.word	0x00000620
        /*0108*/ 	.word	0x000000ff
        /*010c*/ 	.word	0x00000068
        /*0110*/ 	.short	0x0100
        /*0112*/ 	.byte	0x04
	.zero		1


	//   ....[2]....
        /*0114*/ 	.word	0x00000630
        /*0118*/ 	.word	0x000000ff
        /*011c*/ 	.word	0x00000008
        /*0120*/ 	.short	0x0100
        /*0122*/ 	.byte	0x04
	.zero		1


	//   ....[3]....
        /*0124*/ 	.word	0x00000640
        /*0128*/ 	.word	0x000000ff
        /*012c*/ 	.word	0x00000070
        /*0130*/ 	.short	0x0100
        /*0132*/ 	.byte	0x04
	.zero		1


	//   ....[4]....
        /*0134*/ 	.word	0x00000650
        /*0138*/ 	.word	0x000000ff
        /*013c*/ 	.word	0x00000010
        /*0140*/ 	.short	0x0100
        /*0142*/ 	.byte	0x04
	.zero		1


	//   ....[5]....
        /*0144*/ 	.word	0x00000660
        /*0148*/ 	.word	0x000000ff
        /*014c*/ 	.word	0x00000078
        /*0150*/ 	.short	0x0100
        /*0152*/ 	.byte	0x04
	.zero		1


	//   ....[6]....
        /*0154*/ 	.word	0x00000670
        /*0158*/ 	.word	0x000000ff
        /*015c*/ 	.word	0x00000018
        /*0160*/ 	.short	0x0100
        /*0162*/ 	.byte	0x04
	.zero		1


	//   ....[7]....
        /*0164*/ 	.word	0x00000680
        /*0168*/ 	.word	0x000000ff
        /*016c*/ 	.word	0x00000080
        /*0170*/ 	.short	0x0100
        /*0172*/ 	.byte	0x04
	.zero		1


	//   ....[8]....
        /*0174*/ 	.word	0x00000690
        /*0178*/ 	.word	0x000000ff
        /*017c*/ 	.word	0x00000020
        /*0180*/ 	.short	0x0100
        /*0182*/ 	.byte	0x04
	.zero		1


	//   ....[9]....
        /*0184*/ 	.word	0x000006a0
        /*0188*/ 	.word	0x000000ff
        /*018c*/ 	.word	0x00000088
        /*0190*/ 	.short	0x0100
        /*0192*/ 	.byte	0x04
	.zero		1


	//   ....[10]....
        /*0194*/ 	.word	0x000006b0
        /*0198*/ 	.word	0x000000ff
        /*019c*/ 	.word	0x00000028
        /*01a0*/ 	.short	0x0100
        /*01a2*/ 	.byte	0x04
	.zero		1


	//   ....[11]....
        /*01a4*/ 	.word	0x000006c0
        /*01a8*/ 	.word	0x000000ff
        /*01ac*/ 	.word	0x00000090
        /*01b0*/ 	.short	0x0100
        /*01b2*/ 	.byte	0x04
	.zero		1


	//   ....[12]....
        /*01b4*/ 	.word	0x000006d0
        /*01b8*/ 	.word	0x000000ff
        /*01bc*/ 	.word	0x00000030
        /*01c0*/ 	.short	0x0100
        /*01c2*/ 	.byte	0x04
	.zero		1


	//   ....[13]....
        /*01c4*/ 	.word	0x000006e0
        /*01c8*/ 	.word	0x000000ff
        /*01cc*/ 	.word	0x00000098
        /*01d0*/ 	.short	0x0100
        /*01d2*/ 	.byte	0x04
	.zero		1


	//   ....[14]....
        /*01d4*/ 	.word	0x000006f0
        /*01d8*/ 	.word	0x000000ff
        /*01dc*/ 	.word	0x00000038
        /*01e0*/ 	.short	0x0100
        /*01e2*/ 	.byte	0x04
	.zero		1


	//   ....[15]....
        /*01e4*/ 	.word	0x00000700
        /*01e8*/ 	.word	0x000000ff
        /*01ec*/ 	.word	0x000000a0
        /*01f0*/ 	.short	0x0100
        /*01f2*/ 	.byte	0x04
	.zero		1


	//   ....[16]....
        /*01f4*/ 	.word	0x00000710
        /*01f8*/ 	.word	0x000000ff
        /*01fc*/ 	.word	0x00000040
        /*0200*/ 	.short	0x0100
        /*0202*/ 	.byte	0x04
	.zero		1


	//   ....[17]....
        /*0204*/ 	.word	0x00000720
        /*0208*/ 	.word	0x000000ff
        /*020c*/ 	.word	0x000000a8
        /*0210*/ 	.short	0x0100
        /*0212*/ 	.byte	0x04
	.zero		1


	//   ....[18]....
        /*0214*/ 	.word	0x00000730
        /*0218*/ 	.word	0x000000ff
        /*021c*/ 	.word	0x00000048
        /*0220*/ 	.short	0x0100
        /*0222*/ 	.byte	0x04
	.zero		1


	//   ....[19]....
        /*0224*/ 	.word	0x00000740
        /*0228*/ 	.word	0x000000ff
        /*022c*/ 	.word	0x000000b0
        /*0230*/ 	.short	0x0100
        /*0232*/ 	.byte	0x04
	.zero		1


	//   ....[20]....
        /*0234*/ 	.word	0x00000750
        /*0238*/ 	.word	0x000000ff
        /*023c*/ 	.word	0x00000050
        /*0240*/ 	.short	0x0100
        /*0242*/ 	.byte	0x04
	.zero		1


	//   ....[21]....
        /*0244*/ 	.word	0x00000760
        /*0248*/ 	.word	0x000000ff
        /*024c*/ 	.word	0x000000b8
        /*0250*/ 	.short	0x0100
        /*0252*/ 	.byte	0x04
	.zero		1


	//   ....[22]....
        /*0254*/ 	.word	0x00000770
        /*0258*/ 	.word	0x000000ff
        /*025c*/ 	.word	0x00000058
        /*0260*/ 	.short	0x0100
        /*0262*/ 	.byte	0x04
	.zero		1


	//   ....[23]....
        /*0264*/ 	.word	0x00000780
        /*0268*/ 	.word	0x000000ff
        /*026c*/ 	.word	0x000000c0
        /*0270*/ 	.short	0x0100
        /*0272*/ 	.byte	0x04
	.zero		1


	//   ....[24]....
        /*0274*/ 	.word	0x00000790
        /*0278*/ 	.word	0x000000ff
        /*027c*/ 	.word	0x00000060
        /*0280*/ 	.short	0x0100
        /*0282*/ 	.byte	0x04
	.zero		1


	//   ....[25]....
        /*0284*/ 	.word	0x000007a0
        /*0288*/ 	.word	0x000000ff
        /*028c*/ 	.word	0x000000c8
        /*0290*/ 	.short	0x0100
        /*0292*/ 	.byte	0x04
	.zero		1


	//   ....[26]....
        /*0294*/ 	.word	0x000008e0
        /*0298*/ 	.word	0x000000ff
        /*029c*/ 	.word	0x000000d0
        /*02a0*/ 	.short	0x0100
        /*02a2*/ 	.byte	0x04
	.zero		1


	//   ....[27]....
        /*02a4*/ 	.word	0x000008f0
        /*02a8*/ 	.word	0x000000ff
        /*02ac*/ 	.word	0x000000e8
        /*02b0*/ 	.short	0x0100
        /*02b2*/ 	.byte	0x04
	.zero		1


	//   ....[28]....
        /*02b4*/ 	.word	0x00000900
        /*02b8*/ 	.word	0x000000ff
        /*02bc*/ 	.word	0x000000d8
        /*02c0*/ 	.short	0x0100
        /*02c2*/ 	.byte	0x04
	.zero		1


	//   ....[29]....
        /*02c4*/ 	.word	0x00000910
        /*02c8*/ 	.word	0x000000ff
        /*02cc*/ 	.word	0x000000f0
        /*02d0*/ 	.short	0x0100
        /*02d2*/ 	.byte	0x04
	.zero		1


	//   ....[30]....
        /*02d4*/ 	.word	0x00000920
        /*02d8*/ 	.word	0x000000ff
        /*02dc*/ 	.word	0x000000e0
        /*02e0*/ 	.short	0x0100
        /*02e2*/ 	.byte	0x04
	.zero		1


	//   ....[31]....
        /*02e4*/ 	.word	0x00000930
        /*02e8*/ 	.word	0x000000ff
        /*02ec*/ 	.word	0x000000f8
        /*02f0*/ 	.short	0x0100
        /*02f2*/ 	.byte	0x04
	.zero		1


	//   ....[32]....
        /*02f4*/ 	.word	0x00000a20
        /*02f8*/ 	.word	0x000000ff
        /*02fc*/ 	.word	0x00000100
        /*0300*/ 	.short	0x0100
        /*0302*/ 	.byte	0x06
	.zero		1


	//   ....[33]....
        /*0304*/ 	.word	0x00000a30
        /*0308*/ 	.word	0x000000ff
        /*030c*/ 	.word	0x00000108
        /*0310*/ 	.short	0x0100
        /*0312*/ 	.byte	0x06
	.zero		1


	//   ....[34]....
        /*0314*/ 	.word	0x00000b70
        /*0318*/ 	.word	0x000000ff
        /*031c*/ 	.word	0x00000110
        /*0320*/ 	.short	0x0100
        /*0322*/ 	.byte	0x06
	.zero		1


	//   ....[35]....
        /*0324*/ 	.word	0x00000b80
        /*0328*/ 	.word	0x000000ff
        /*032c*/ 	.word	0x00000120
        /*0330*/ 	.short	0x0100
        /*0332*/ 	.byte	0x06
	.zero		1


	//   ....[36]....
        /*0334*/ 	.word	0x00000b90
        /*0338*/ 	.word	0x000000ff
        /*033c*/ 	.word	0x00000118
        /*0340*/ 	.short	0x0100
        /*0342*/ 	.byte	0x06
	.zero		1


	//   ....[37]....
        /*0344*/ 	.word	0x00000ba0
        /*0348*/ 	.word	0x000000ff
        /*034c*/ 	.word	0x00000128
        /*0350*/ 	.short	0x0100
        /*0352*/ 	.byte	0x06
	.zero		1


	//   ....[38]....
        /*0354*/ 	.word	0x00000cd0
        /*0358*/ 	.word	0x000000ff
        /*035c*/ 	.word	0x00000130
        /*0360*/ 	.short	0x0100
        /*0362*/ 	.byte	0x04
	.zero		1


	//   ....[39]....
        /*0364*/ 	.word	0x00000ce0
        /*0368*/ 	.word	0x000000ff
        /*036c*/ 	.word	0x00000150
        /*0370*/ 	.short	0x0100
        /*0372*/ 	.byte	0x04
	.zero		1


	//   ....[40]....
        /*0374*/ 	.word	0x00000cf0
        /*0378*/ 	.word	0x000000ff
        /*037c*/ 	.word	0x00000138
        /*0380*/ 	.short	0x0100
        /*0382*/ 	.byte	0x04
	.zero		1


	//   ....[41]....
        /*0384*/ 	.word	0x00000d00
        /*0388*/ 	.word	0x000000ff
        /*038c*/ 	.word	0x00000158
        /*0390*/ 	.short	0x0100
        /*0392*/ 	.byte	0x04
	.zero		1


	//   ....[42]....
        /*0394*/ 	.word	0x00000d10
        /*0398*/ 	.word	0x000000ff
        /*039c*/ 	.word	0x00000140
        /*03a0*/ 	.short	0x0100
        /*03a2*/ 	.byte	0x04
	.zero		1


	//   ....[43]....
        /*03a4*/ 	.word	0x00000d20
        /*03a8*/ 	.word	0x000000ff
        /*03ac*/ 	.word	0x00000160
        /*03b0*/ 	.short	0x0100
        /*03b2*/ 	.byte	0x04
	.zero		1


	//   ....[44]....
        /*03b4*/ 	.word	0x00000d30
        /*03b8*/ 	.word	0x000000ff
        /*03bc*/ 	.word	0x00000148
        /*03c0*/ 	.short	0x0100
        /*03c2*/ 	.byte	0x04
	.zero		1


	//   ....[45]....
        /*03c4*/ 	.word	0x00000d40
        /*03c8*/ 	.word	0x000000ff
        /*03cc*/ 	.word	0x00000168
        /*03d0*/ 	.short	0x0100
        /*03d2*/ 	.byte	0x04
	.zero		1


	//   ....[46]....
        /*03d4*/ 	.word	0x00000e30
        /*03d8*/ 	.word	0x000000ff
        /*03dc*/ 	.word	0x00000170
        /*03e0*/ 	.short	0x0100
        /*03e2*/ 	.byte	0x04
	.zero		1


	//   ....[47]....
        /*03e4*/ 	.word	0x00000e40
        /*03e8*/ 	.word	0x000000ff
        /*03ec*/ 	.word	0x00000180
        /*03f0*/ 	.short	0x0100
        /*03f2*/ 	.byte	0x04
	.zero		1


	//   ....[48]....
        /*03f4*/ 	.word	0x00000e50
        /*03f8*/ 	.word	0x000000ff
        /*03fc*/ 	.word	0x00000178
        /*0400*/ 	.short	0x0100
        /*0402*/ 	.byte	0x04
	.zero		1


	//   ....[49]....
        /*0404*/ 	.word	0x00000e60
        /*0408*/ 	.word	0x000000ff
        /*040c*/ 	.word	0x00000188
        /*0410*/ 	.short	0x0100
        /*0412*/ 	.byte	0x04
	.zero		1


	//   ....[50]....
        /*0414*/ 	.word	0x00001a10
        /*0418*/ 	.word	0x00000000
        /*041c*/ 	.word	0x00000180
        /*0420*/ 	.short	0x010a
        /*0422*/ 	.byte	0xff
	.zero		1


	//   ....[51]....
        /*0424*/ 	.word	0x00001a40
        /*0428*/ 	.word	0x00000000
        /*042c*/ 	.word	0x00000170
        /*0430*/ 	.short	0x0101
        /*0432*/ 	.byte	0xff
	.zero		1


	//   ....[52]....
        /*0434*/ 	.word	0x00001b10
        /*0438*/ 	.word	0x000000ff
        /*043c*/ 	.word	0x00000068
        /*0440*/ 	.short	0x010a
        /*0442*/ 	.byte	0x04
	.zero		1


	//   ....[53]....
        /*0444*/ 	.word	0x00001b90
        /*0448*/ 	.word	0x000000ff
        /*044c*/ 	.word	0x00000068
        /*0450*/ 	.short	0x010a
        /*0452*/ 	.byte	0x21
	.zero		1


	//   ....[54]....
        /*0454*/ 	.word	0x00001d20
        /*0458*/ 	.word	0x000000ff
        /*045c*/ 	.word	0x00000068
        /*0460*/ 	.short	0x010a
        /*0462*/ 	.byte	0x08
	.zero		1


	//   ....[55]....
        /*0464*/ 	.word	0x00001e50
        /*0468*/ 	.word	0x000000ff
        /*046c*/ 	.word	0x00000108
        /*0470*/ 	.short	0x0101
        /*0472*/ 	.byte	0x06
	.zero		1


	//   ....[56]....
        /*0474*/ 	.word	0x00001e70
        /*0478*/ 	.word	0x000000ff
        /*047c*/ 	.word	0x00000068
        /*0480*/ 	.short	0x010a
        /*0482*/ 	.byte	0x04
	.zero		1


	//   ....[57]....
        /*0484*/ 	.word	0x00001ef0
        /*0488*/ 	.word	0x000000ff
        /*048c*/ 	.word	0x00000068
        /*0490*/ 	.short	0x010a
        /*0492*/ 	.byte	0x11
	.zero		1


	//   ....[58]....
        /*0494*/ 	.word	0x000020a0
        /*0498*/ 	.word	0x000000ff
        /*049c*/ 	.word	0x00000068
        /*04a0*/ 	.short	0x010a
        /*04a2*/ 	.byte	0x07
	.zero		1


	//   ....[59]....
        /*04a4*/ 	.word	0x000021e0
        /*04a8*/ 	.word	0x00000003
        /*04ac*/ 	.word	0x00000110
        /*04b0*/ 	.short	0x010a
        /*04b2*/ 	.byte	0xff
	.zero		1


	//   ....[60]....
        /*04b4*/ 	.word	0x00002330
        /*04b8*/ 	.word	0x00000000
        /*04bc*/ 	.word	0x00000000
        /*04c0*/ 	.short	0x0101
        /*04c2*/ 	.byte	0xff
	.zero		1


	//   ....[61]....
        /*04c4*/ 	.word	0x000028f0
        /*04c8*/ 	.word	0x000000ff
        /*04cc*/ 	.word	0x00000000
        /*04d0*/ 	.short	0x010a
        /*04d2*/ 	.byte	0x04
	.zero		1


	//   ....[62]....
        /*04d4*/ 	.word	0x00002980
        /*04d8*/ 	.word	0x000000ff
        /*04dc*/ 	.word	0x00000000
        /*04e0*/ 	.short	0x010a
        /*04e2*/ 	.byte	0x05
	.zero		1


	//   ....[63]....
        /*04e4*/ 	.word	0x00002a10
        /*04e8*/ 	.word	0x000000ff
        /*04ec*/ 	.word	0x00000000
        /*04f0*/ 	.short	0x010a
        /*04f2*/ 	.byte	0x05
	.zero		1


	//   ....[64]....
        /*04f4*/ 	.word	0x00002aa0
        /*04f8*/ 	.word	0x000000ff
        /*04fc*/ 	.word	0x00000000
        /*0500*/ 	.short	0x010a
        /*0502*/ 	.byte	0x05
	.zero		1


	//   ....[65]....
        /*0504*/ 	.word	0x00002b30
        /*0508*/ 	.word	0x000000ff
        /*050c*/ 	.word	0x00000000
        /*0510*/ 	.short	0x010a
        /*0512*/ 	.byte	0x05
	.zero		1


	//   ....[66]....
        /*0514*/ 	.word	0x00002bc0
        /*0518*/ 	.word	0x000000ff
        /*051c*/ 	.word	0x00000000
        /*0520*/ 	.short	0x010a
        /*0522*/ 	.byte	0x05
	.zero		1


	//   ....[67]....
        /*0524*/ 	.word	0x00002c50
        /*0528*/ 	.word	0x000000ff
        /*052c*/ 	.word	0x00000000
        /*0530*/ 	.short	0x010a
        /*0532*/ 	.byte	0x05
	.zero		1


	//   ....[68]....
        /*0534*/ 	.word	0x00002ce0
        /*0538*/ 	.word	0x000000ff
        /*053c*/ 	.word	0x00000000
        /*0540*/ 	.short	0x010a
        /*0542*/ 	.byte	0x05
	.zero		1


	//   ....[69]....
        /*0544*/ 	.word	0x00002d70
        /*0548*/ 	.word	0x000000ff
        /*054c*/ 	.word	0x00000000
        /*0550*/ 	.short	0x010a
        /*0552*/ 	.byte	0x05
	.zero		1


	//   ....[70]....
        /*0554*/ 	.word	0x00002e00
        /*0558*/ 	.word	0x000000ff
        /*055c*/ 	.word	0x00000000
        /*0560*/ 	.short	0x010a
        /*0562*/ 	.byte	0x05
	.zero		1


	//   ....[71]....
        /*0564*/ 	.word	0x00002e90
        /*0568*/ 	.word	0x000000ff
        /*056c*/ 	.word	0x00000000
        /*0570*/ 	.short	0x010a
        /*0572*/ 	.byte	0x05
	.zero		1


	//   ....[72]....
        /*0574*/ 	.word	0x00002f20
        /*0578*/ 	.word	0x000000ff
        /*057c*/ 	.word	0x00000000
        /*0580*/ 	.short	0x010a
        /*0582*/ 	.byte	0x05
	.zero		1


	//   ....[73]....
        /*0584*/ 	.word	0x00002fc0
        /*0588*/ 	.word	0x00000000
        /*058c*/ 	.word	0x00000000
        /*0590*/ 	.short	0x010a
        /*0592*/ 	.byte	0xff
	.zero		1


	//   ....[74]....
        /*0594*/ 	.word	0x000030e0
        /*0598*/ 	.word	0x00000002
        /*059c*/ 	.word	0x00000170
        /*05a0*/ 	.short	0x010a
        /*05a2*/ 	.byte	0xff
	.zero		1


	//   ....[75]....
        /*05a4*/ 	.word	0x00003150
        /*05a8*/ 	.word	0x00000002
        /*05ac*/ 	.word	0x00000000
        /*05b0*/ 	.short	0x0101
        /*05b2*/ 	.byte	0xff
	.zero		1


	//   ....[76]....
        /*05b4*/ 	.word	0x00003170
        /*05b8*/ 	.word	0x000000ff
        /*05bc*/ 	.word	0x00000120
        /*05c0*/ 	.short	0x010a
        /*05c2*/ 	.byte	0x04
	.zero		1


	//   ....[77]....
        /*05c4*/ 	.word	0x00003290
        /*05c8*/ 	.word	0x00000002
        /*05cc*/ 	.word	0x00000110
        /*05d0*/ 	.short	0x010a
        /*05d2*/ 	.byte	0xff
	.zero		1


	//   ....[78]....
        /*05d4*/ 	.word	0x00003390
        /*05d8*/ 	.word	0x00000002
        /*05dc*/ 	.word	0x00000000
        /*05e0*/ 	.short	0x0101
        /*05e2*/ 	.byte	0xff
	.zero		1


	//   ....[79]....
        /*05e4*/ 	.word	0x00003420
        /*05e8*/ 	.word	0x000000ff
        /*05ec*/ 	.word	0x00000120
        /*05f0*/ 	.short	0x0106
        /*05f2*/ 	.byte	0x04
	.zero		1


	//   ....[80]....
        /*05f4*/ 	.word	0x00003440
        /*05f8*/ 	.word	0x000000ff
        /*05fc*/ 	.word	0x00000120
        /*0600*/ 	.short	0x010a
        /*0602*/ 	.byte	0x04
	.zero		1


	//   ....[81]....
        /*0604*/ 	.word	0x000034d0
        /*0608*/ 	.word	0x000000ff
        /*060c*/ 	.word	0x00000120
        /*0610*/ 	.short	0x0106
        /*0612*/ 	.byte	0x07
	.zero		1


	//   ....[82]....
        /*0614*/ 	.word	0x00003510
        /*0618*/ 	.word	0x00000000
        /*061c*/ 	.word	0x00000120
        /*0620*/ 	.short	0x010a
        /*0622*/ 	.byte	0xff
	.zero		1


	//   ....[83]....
        /*0624*/ 	.word	0x00003a60
        /*0628*/ 	.word	0x00000000
        /*062c*/ 	.word	0x00000110
        /*0630*/ 	.short	0x010a
        /*0632*/ 	.byte	0xff
	.zero		1


	//   ....[84]....
        /*0634*/ 	.word	0x00003b60
        /*0638*/ 	.word	0x00000003
        /*063c*/ 	.word	0x00000000
        /*0640*/ 	.short	0x0101
        /*0642*/ 	.byte	0xff
	.zero		1


	//   ....[85]....
        /*0644*/ 	.word	0x00003b70
        /*0648*/ 	.word	0x000000ff
        /*064c*/ 	.word	0x00000000
        /*0650*/ 	.short	0x010a
        /*0652*/ 	.byte	0x04
	.zero		1


	//   ....[86]....
        /*0654*/ 	.word	0x00003bf0
        /*0658*/ 	.word	0x000000ff
        /*065c*/ 	.word	0x00000150
        /*0660*/ 	.short	0x010a
        /*0662*/ 	.byte	0x1f
	.zero		1


	//   ....[87]....
        /*0664*/ 	.word	0x00003cd0
        /*0668*/ 	.word	0x000000ff
        /*066c*/ 	.word	0x00000000
        /*0670*/ 	.short	0x010a
        /*0672*/ 	.byte	0x05
	.zero		1


	//   ....[88]....
        /*0674*/ 	.word	0x00003e10
        /*0678*/ 	.word	0x000000ff
        /*067c*/ 	.word	0x00000000
        /*0680*/ 	.short	0x010a
        /*0682*/ 	.byte	0x04
	.zero		1


	//   ....[89]....
        /*0684*/ 	.word	0x000040a0
        /*0688*/ 	.word	0x000000ff
        /*068c*/ 	.word	0x00000000
        /*0690*/ 	.short	0x010a
        /*0692*/ 	.byte	0x04
	.zero		1


	//   ....[90]....
        /*0694*/ 	.word	0x00004130
        /*0698*/ 	.word	0x000000ff
        /*069c*/ 	.word	0x00000000
        /*06a0*/ 	.short	0x010a
        /*06a2*/ 	.byte	0x05
	.zero		1


	//   ....[91]....
        /*06a4*/ 	.word	0x000041c0
        /*06a8*/ 	.word	0x000000ff
        /*06ac*/ 	.word	0x00000000
        /*06b0*/ 	.short	0x010a
        /*06b2*/ 	.byte	0x05
	.zero		1


	//   ....[92]....
        /*06b4*/ 	.word	0x00004250
        /*06b8*/ 	.word	0x000000ff
        /*06bc*/ 	.word	0x00000000
        /*06c0*/ 	.short	0x010a
        /*06c2*/ 	.byte	0x04
	.zero		1


	//   ....[93]....
        /*06c4*/ 	.word	0x00004730
        /*06c8*/ 	.word	0x00000008
        /*06cc*/ 	.word	0x00000110
        /*06d0*/ 	.short	0x010a
        /*06d2*/ 	.byte	0xff
	.zero		1


	//   ....[94]....
        /*06d4*/ 	.word	0x000048a0
        /*06d8*/ 	.word	0x00000000
        /*06dc*/ 	.word	0x00000000
        /*06e0*/ 	.short	0x0101
        /*06e2*/ 	.byte	0xff
	.zero		1


	//   ....[95]....
        /*06e4*/ 	.word	0x00004d70
        /*06e8*/ 	.word	0x000000ff
        /*06ec*/ 	.word	0x00000108
        /*06f0*/ 	.short	0x010a
        /*06f2*/ 	.byte	0x18
	.zero		1


	//   ....[96]....
        /*06f4*/ 	.word	0x00004f40
        /*06f8*/ 	.word	0x000000ff
        /*06fc*/ 	.word	0x000000e8
        /*0700*/ 	.short	0x010a
        /*0702*/ 	.byte	0x04
	.zero		1


	//   ....[97]....
        /*0704*/ 	.word	0x00005120
        /*0708*/ 	.word	0x000000ff
        /*070c*/ 	.word	0x000000d0
        /*0710*/ 	.short	0x010b
        /*0712*/ 	.byte	0x04
	.zero		1


	//   ....[98]....
        /*0714*/ 	.word	0x00005130
        /*0718*/ 	.word	0x000000ff
        /*071c*/ 	.word	0x00000000
        /*0720*/ 	.short	0x0101
        /*0722*/ 	.byte	0x07
	.zero		1


	//   ....[99]....
        /*0724*/ 	.word	0x00005140
        /*0728*/ 	.word	0x000000ff
        /*072c*/ 	.word	0x000000e8
        /*0730*/ 	.short	0x010a
        /*0732*/ 	.byte	0x05
	.zero		1


	//   ....[100]....
        /*0734*/ 	.word	0x00005390
        /*0738*/ 	.word	0x000000ff
        /*073c*/ 	.word	0x000000d0
        /*0740*/ 	.short	0x010b
        /*0742*/ 	.byte	0x05
	.zero		1


	//   ....[101]....
        /*0744*/ 	.word	0x000053a0
        /*0748*/ 	.word	0x000000ff
        /*074c*/ 	.word	0x00000000
        /*0750*/ 	.short	0x0101
        /*0752*/ 	.byte	0x04
	.zero		1


	//   ....[102]....
        /*0754*/ 	.word	0x000053f0
        /*0758*/ 	.word	0x000000ff
        /*075c*/ 	.word	0x00000000
        /*0760*/ 	.short	0x010a
        /*0762*/ 	.byte	0x04
	.zero		1


	//   ....[103]....
        /*0764*/ 	.word	0x00005480
        /*0768*/ 	.word	0x000000ff
        /*076c*/ 	.word	0x00000000
        /*0770*/ 	.short	0x010a
        /*0772*/ 	.byte	0x05
	.zero		1


	//   ....[104]....
        /*0774*/ 	.word	0x00005520
        /*0778*/ 	.word	0x00000000
        /*077c*/ 	.word	0x00000000
        /*0780*/ 	.short	0x010a
        /*0782*/ 	.byte	0xff
	.zero		1


	//   ....[105]....
        /*0784*/ 	.word	0x00005880
        /*0788*/ 	.word	0x00000000
        /*078c*/ 	.word	0x00000110
        /*0790*/ 	.short	0x010a
        /*0792*/ 	.byte	0xff
	.zero		1


	//   ....[106]....
        /*0794*/ 	.word	0x00005950
        /*0798*/ 	.word	0x00000000
        /*079c*/ 	.word	0x00000000
        /*07a0*/ 	.short	0x0101
        /*07a2*/ 	.byte	0xff
	.zero		1


	//   ....[107]....
        /*07a4*/ 	.word	0x00006560
        /*07a8*/ 	.word	0x00000002
        /*07ac*/ 	.word	0x000000d0
        /*07b0*/ 	.short	0x010a
        /*07b2*/ 	.byte	0xff
	.zero		1


	//   ....[108]....
        /*07b4*/ 	.word	0x000065a0
        /*07b8*/ 	.word	0x0000001b
        /*07bc*/ 	.word	0x00000130
        /*07c0*/ 	.short	0x010a
        /*07c2*/ 	.byte	0xff
	.zero		1


	//   ....[109]....
        /*07c4*/ 	.word	0x00006690
        /*07c8*/ 	.word	0x00000002
        /*07cc*/ 	.word	0x000000d0
        /*07d0*/ 	.short	0x010a
        /*07d2*/ 	.byte	0xff
	.zero		1


	//   ....[110]....
        /*07d4*/ 	.word	0x00006820
        /*07d8*/ 	.word	0x0000001b
        /*07dc*/ 	.word	0x00000130
        /*07e0*/ 	.short	0x010a
        /*07e2*/ 	.byte	0xff
	.zero		1


	//   ....[111]....
        /*07e4*/ 	.word	0x00006ff0
        /*07e8*/ 	.word	0x00000000
        /*07ec*/ 	.word	0x00000000
        /*07f0*/ 	.short	0x0101
        /*07f2*/ 	.byte	0xff
	.zero		1


	//   ....[112]....
        /*07f4*/ 	.word	0x00007000
        /*07f8*/ 	.word	0x00000002
        /*07fc*/ 	.word	0x000000d0
        /*0800*/ 	.short	0x010a
        /*0802*/ 	.byte	0xff
	.zero		1


	//   ....[113]....
        /*0804*/ 	.word	0x000070c0
        /*0808*/ 	.word	0x00000002
        /*080c*/ 	.word	0x000000d0
        /*0810*/ 	.short	0x010a
        /*0812*/ 	.byte	0xff
	.zero		1


	//   ....[114]....
        /*0814*/ 	.word	0x00007470
        /*0818*/ 	.word	0x000000ff
        /*081c*/ 	.word	0x00000000
        /*0820*/ 	.short	0x0101
        /*0822*/ 	.byte	0x04
	.zero		1


	//   ....[115]....
        /*0824*/ 	.word	0x000079c0
        /*0828*/ 	.word	0x00000000
        /*082c*/ 	.word	0x00000000
        /*0830*/ 	.short	0x0101
        /*0832*/ 	.byte	0xff
	.zero		1


	//   ....[116]....
        /*0834*/ 	.word	0x00007c70
        /*0838*/ 	.word	0x000000ff
        /*083c*/ 	.word	0x00000000
        /*0840*/ 	.short	0x0101
        /*0842*/ 	.byte	0x04
	.zero		1


	//   ....[117]....
        /*0844*/ 	.word	0x00007c90
        /*0848*/ 	.word	0x00000000
        /*084c*/ 	.word	0x00000180
        /*0850*/ 	.short	0x010a
        /*0852*/ 	.byte	0xff
	.zero		1


	//   ....[118]....
        /*0854*/ 	.word	0x00007cf0
        /*0858*/ 	.word	0x00000000
        /*085c*/ 	.word	0x00000068
        /*0860*/ 	.short	0x010a
        /*0862*/ 	.byte	0xff
	.zero		1


	//   ....[119]....
        /*0864*/ 	.word	0x00007d50
        /*0868*/ 	.word	0x00000000
        /*086c*/ 	.word	0x00000068
        /*0870*/ 	.short	0x010a
        /*0872*/ 	.byte	0xff
	.zero		1


	//   ....[120]....
        /*0874*/ 	.word	0x00007da0
        /*0878*/ 	.word	0x00000003
        /*087c*/ 	.word	0x00000110
        /*0880*/ 	.short	0x010a
        /*0882*/ 	.byte	0xff
	.zero		1


	//   ....[121]....
        /*0884*/ 	.word	0x00007e00
        /*0888*/ 	.word	0x00000000
        /*088c*/ 	.word	0x00000000
        /*0890*/ 	.short	0x010a
        /*0892*/ 	.byte	0xff
	.zero		1


	//   ....[122]....
        /*0894*/ 	.word	0x00007e60
        /*0898*/ 	.word	0x00000000
        /*089c*/ 	.word	0x00000000
        /*08a0*/ 	.short	0x010a
        /*08a2*/ 	.byte	0xff
	.zero		1


	//   ....[123]....
        /*08a4*/ 	.word	0x00007ec0
        /*08a8*/ 	.word	0x00000000
        /*08ac*/ 	.word	0x00000000
        /*08b0*/ 	.short	0x010a
        /*08b2*/ 	.byte	0xff
	.zero		1


	//   ....[124]....
        /*08b4*/ 	.word	0x00007f20
        /*08b8*/ 	.word	0x00000000
        /*08bc*/ 	.word	0x00000000
        /*08c0*/ 	.short	0x010a
        /*08c2*/ 	.byte	0xff
	.zero		1


	//   ....[125]....
        /*08c4*/ 	.word	0x00007f80
        /*08c8*/ 	.word	0x00000000
        /*08cc*/ 	.word	0x00000000
        /*08d0*/ 	.short	0x010a
        /*08d2*/ 	.byte	0xff
	.zero		1


	//   ....[126]....
        /*08d4*/ 	.word	0x00007fe0
        /*08d8*/ 	.word	0x00000000
        /*08dc*/ 	.word	0x00000000
        /*08e0*/ 	.short	0x010a
        /*08e2*/ 	.byte	0xff
	.zero		1


	//   ....[127]....
        /*08e4*/ 	.word	0x00008040
        /*08e8*/ 	.word	0x00000000
        /*08ec*/ 	.word	0x00000000
        /*08f0*/ 	.short	0x010a
        /*08f2*/ 	.byte	0xff
	.zero		1


	//   ....[128]....
        /*08f4*/ 	.word	0x000080a0
        /*08f8*/ 	.word	0x00000000
        /*08fc*/ 	.word	0x00000000
        /*0900*/ 	.short	0x010a
        /*0902*/ 	.byte	0xff
	.zero		1


	//   ....[129]....
        /*0904*/ 	.word	0x00008100
        /*0908*/ 	.word	0x00000000
        /*090c*/ 	.word	0x00000000
        /*0910*/ 	.short	0x010a
        /*0912*/ 	.byte	0xff
	.zero		1


	//   ....[130]....
        /*0914*/ 	.word	0x00008160
        /*0918*/ 	.word	0x00000000
        /*091c*/ 	.word	0x00000000
        /*0920*/ 	.short	0x010a
        /*0922*/ 	.byte	0xff
	.zero		1


	//   ....[131]....
        /*0924*/ 	.word	0x000081c0
        /*0928*/ 	.word	0x00000000
        /*092c*/ 	.word	0x00000000
        /*0930*/ 	.short	0x010a
        /*0932*/ 	.byte	0xff
	.zero		1


	//   ....[132]....
        /*0934*/ 	.word	0x00008220
        /*0938*/ 	.word	0x00000000
        /*093c*/ 	.word	0x00000000
        /*0940*/ 	.short	0x010a
        /*0942*/ 	.byte	0xff
	.zero		1


	//   ....[133]....
        /*0944*/ 	.word	0x00008270
        /*0948*/ 	.word	0x00000002
        /*094c*/ 	.word	0x00000170
        /*0950*/ 	.short	0x010a
        /*0952*/ 	.byte	0xff
	.zero		1


	//   ....[134]....
        /*0954*/ 	.word	0x000082d0
        /*0958*/ 	.word	0x00000002
        /*095c*/ 	.word	0x00000120
        /*0960*/ 	.short	0x010a
        /*0962*/ 	.byte	0xff
	.zero		1


	//   ....[135]....
        /*0964*/ 	.word	0x00008320
        /*0968*/ 	.word	0x00000002
        /*096c*/ 	.word	0x00000110
        /*0970*/ 	.short	0x010a
        /*0972*/ 	.byte	0xff
	.zero		1


	//   ....[136]....
        /*0974*/ 	.word	0x00008380
        /*0978*/ 	.word	0x00000000
        /*097c*/ 	.word	0x00000120
        /*0980*/ 	.short	0x010a
        /*0982*/ 	.byte	0xff
	.zero		1


	//   ....[137]....
        /*0984*/ 	.word	0x000083d0
        /*0988*/ 	.word	0x00000000
        /*098c*/ 	.word	0x00000110
        /*0990*/ 	.short	0x010a
        /*0992*/ 	.byte	0xff
	.zero		1


	//   ....[138]....
        /*0994*/ 	.word	0x00008430
        /*0998*/ 	.word	0x00000002
        /*099c*/ 	.word	0x00000150
        /*09a0*/ 	.short	0x010a
        /*09a2*/ 	.byte	0xff
	.zero		1


	//   ....[139]....
        /*09a4*/ 	.word	0x00008490
        /*09a8*/ 	.word	0x00000000
        /*09ac*/ 	.word	0x00000000
        /*09b0*/ 	.short	0x010a
        /*09b2*/ 	.byte	0xff
	.zero		1


	//   ....[140]....
        /*09b4*/ 	.word	0x000084f0
        /*09b8*/ 	.word	0x00000000
        /*09bc*/ 	.word	0x00000000
        /*09c0*/ 	.short	0x010a
        /*09c2*/ 	.byte	0xff
	.zero		1


	//   ....[141]....
        /*09c4*/ 	.word	0x00008550
        /*09c8*/ 	.word	0x00000000
        /*09cc*/ 	.word	0x00000000
        /*09d0*/ 	.short	0x010a
        /*09d2*/ 	.byte	0xff
	.zero		1


	//   ....[142]....
        /*09d4*/ 	.word	0x000085b0
        /*09d8*/ 	.word	0x00000000
        /*09dc*/ 	.word	0x00000000
        /*09e0*/ 	.short	0x010a
        /*09e2*/ 	.byte	0xff
	.zero		1


	//   ....[143]....
        /*09e4*/ 	.word	0x00008610
        /*09e8*/ 	.word	0x00000000
        /*09ec*/ 	.word	0x00000000
        /*09f0*/ 	.short	0x010a
        /*09f2*/ 	.byte	0xff
	.zero		1


	//   ....[144]....
        /*09f4*/ 	.word	0x00008660
        /*09f8*/ 	.word	0x00000008
        /*09fc*/ 	.word	0x00000110
        /*0a00*/ 	.short	0x010a
        /*0a02*/ 	.byte	0xff
	.zero		1


	//   ....[145]....
        /*0a04*/ 	.word	0x000086c0
        /*0a08*/ 	.word	0x00000000
        /*0a0c*/ 	.word	0x00000108
        /*0a10*/ 	.short	0x010a
        /*0a12*/ 	.byte	0xff
	.zero		1


	//   ....[146]....
        /*0a14*/ 	.word	0x00008720
        /*0a18*/ 	.word	0x00000000
        /*0a1c*/ 	.word	0x000000e8
        /*0a20*/ 	.short	0x010a
        /*0a22*/ 	.byte	0xff
	.zero		1


	//   ....[147]....
        /*0a24*/ 	.word	0x00008780
        /*0a28*/ 	.word	0x00000002
        /*0a2c*/ 	.word	0x000000e8
        /*0a30*/ 	.short	0x010a
        /*0a32*/ 	.byte	0xff
	.zero		1


	//   ....[148]....
        /*0a34*/ 	.word	0x000087e0
        /*0a38*/ 	.word	0x00000000
        /*0a3c*/ 	.word	0x00000000
        /*0a40*/ 	.short	0x010a
        /*0a42*/ 	.byte	0xff
	.zero		1


	//   ....[149]....
        /*0a44*/ 	.word	0x00008840
        /*0a48*/ 	.word	0x00000000
        /*0a4c*/ 	.word	0x00000000
        /*0a50*/ 	.short	0x010a
        /*0a52*/ 	.byte	0xff
	.zero		1


	//   ....[150]....
        /*0a54*/ 	.word	0x00008890
        /*0a58*/ 	.word	0x00000000
        /*0a5c*/ 	.word	0x00000110
        /*0a60*/ 	.short	0x010a
        /*0a62*/ 	.byte	0xff
	.zero		1


	//   ....[151]....
        /*0a64*/ 	.word	0x000088e0
        /*0a68*/ 	.word	0x00000002
        /*0a6c*/ 	.word	0x000000d0
        /*0a70*/ 	.short	0x010a
        /*0a72*/ 	.byte	0xff
	.zero		1


	//   ....[152]....
        /*0a74*/ 	.word	0x00008930
        /*0a78*/ 	.word	0x0000001b
        /*0a7c*/ 	.word	0x00000130
        /*0a80*/ 	.short	0x010a
        /*0a82*/ 	.byte	0xff
	.zero		1


	//   ....[153]....
        /*0a84*/ 	.word	0x00008980
        /*0a88*/ 	.word	0x00000002
        /*0a8c*/ 	.word	0x000000d0
        /*0a90*/ 	.short	0x010a
        /*0a92*/ 	.byte	0xff
	.zero		1


	//----- nvinfo : EIATTR_NUM_MBARRIERS
	.align		4
.L_47:
        /*0a94*/ 	.byte	0x03, 0x38
        /*0a96*/ 	.short	0x0032


	//----- nvinfo : EIATTR_EXIT_INSTR_OFFSETS
	.align		4
        /*0a98*/ 	.byte	0x04, 0x1c
        /*0a9a*/ 	.short	(.L_49 - .L_48)


	//   ....[0]....
.L_48:
        /*0a9c*/ 	.word	0x00002ff0


	//   ....[1]....
        /*0aa0*/ 	.word	0x000034e0


	//   ....[2]....
        /*0aa4*/ 	.word	0x00003540


	//   ....[3]....
        /*0aa8*/ 	.word	0x000044b0


	//   ....[4]....
        /*0aac*/ 	.word	0x00005550


	//   ....[5]....
        /*0ab0*/ 	.word	0x00005590


	//   ....[6]....
        /*0ab4*/ 	.word	0x00007b60


	//   ....[7]....
        /*0ab8*/ 	.word	0x00007be0


	//   ....[8]....
        /*0abc*/ 	.word	0x00007c10


	//   ....[9]....
        /*0ac0*/ 	.word	0x00007c80


	//----- nvinfo : EIATTR_MAX_THREADS
	.align		4
.L_49:
        /*0ac4*/ 	.byte	0x04, 0x05
        /*0ac6*/ 	.short	(.L_51 - .L_50)
.L_50:
        /*0ac8*/ 	.word	0x00000100
        /*0acc*/ 	.word	0x00000001
        /*0ad0*/ 	.word	0x00000001


	//----- nvinfo : EIATTR_CRS_STACK_SIZE
	.align		4
.L_51:
        /*0ad4*/ 	.byte	0x04, 0x1e
        /*0ad6*/ 	.short	(.L_53 - .L_52)
.L_52:
        /*0ad8*/ 	.word	0x00000000


	//----- nvinfo : EIATTR_CBANK_PARAM_SIZE
	.align		4
.L_53:
        /*0adc*/ 	.byte	0x03, 0x19
        /*0ade*/ 	.short	0x0800


	//----- nvinfo : EIATTR_PARAM_CBANK
	.align		4
        /*0ae0*/ 	.byte	0x04, 0x0a
        /*0ae2*/ 	.short	(.L_55 - .L_54)
	.align		4
.L_54:
        /*0ae4*/ 	.word	index@(.nv.constant0._ZN7cutlass13device_kernelINS_4gemm6kernel13GemmUniversalIN4cute5tupleIJiiiiEEENS1_10collective13CollectiveMmaINS1_35MainloopSm100TmaUmmaWarpSpecializedILi13ELi2ELi4ENS5_IJNS4_1CILi4EEENSA_ILi1EEESC_EEEEENS5_IJNSA_ILi64EEESF_SF_EEENS_6half_tENS5_IJlSC_lEEESH_SI_NS4_8TiledMMAINS4_8MMA_AtomIJNS4_20SM100_MMA_F16BF16_SSISH_SH_fLi64ELi64ELNS4_4UMMA5MajorE0ELSN_0ELNSM_7ScaleInE0ELSO_0EEEEEENS4_6LayoutINS5_IJSC_SC_SC_EEENS5_IJNSA_ILi0EEEST_ST_EEEEENS5_IJNS4_10UnderscoreESW_SW_EEEEENS4_13SM90_TMA_LOADENS4_14ComposedLayoutINS4_7SwizzleILi3ELi4ELi3EEENS4_18smem_ptr_flag_bitsILi16EEENSR_INS5_IJNSA_ILi8EEESF_EEENS5_IJSF_SC_EEEEEEEvNS4_8identityENS4_23SM90_TMA_LOAD_MULTICASTES19_vS1A_EENS_8epilogue10collective18CollectiveEpilogueINS1D_23Sm100TmaWarpSpecializedILi3ELi2ELi16ELb1ELb0EEEJSG_NS5_IJNSR_ISF_SC_EENSR_INSA_ILi32EEESC_EEEEESH_SI_SH_SI_NS1D_6fusion15FusionCallbacksIS1H_NS1M_17LinearCombinationISH_fSH_fLNS_15FloatRoundStyleE2EEESG_S1L_JEEENS4_5SM1004TMEM4LOAD26SM100_TMEM_LOAD_16dp256b4xESZ_NS10_INS11_ILi2ELi4ELi3EEES14_NSR_INS5_IJS15_S1J_EEENS5_IJS1J_SC_EEEEEEENS4_17SM75_U32x4_LDSM_NENS4_14SM90_TMA_STOREES20_NS4_17SM90_U32x4_STSM_NENS4_39AutoVectorizingCopyWithAssumedAlignmentILi128EEEEEEvvEEEEvNT_6ParamsE)
        /*0ae8*/ 	.short	0x0380
        /*0aea*/ 	.short	0x0800


	//----- nvinfo : EIATTR_SW_WAR
	.align		4
.L_55:
        /*0aec*/ 	.byte	0x04, 0x36
        /*0aee*/ 	.short	(.L_57 - .L_56)
.L_56:
        /*0af0*/ 	.word	0x00000008
.L_57:


//--------------------- .nv.callgraph             --------------------------
	.section	.nv.callgraph,"",@"SHT_CUDA_CALLGRAPH"
	.align	4
	.sectionentsize	8
	.align		4
        /*0000*/ 	.word	0x00000000
	.align		4
        /*0004*/ 	.word	0xffffffff
	.align		4
        /*0008*/ 	.word	index@(_ZN7cutlass13device_kernelINS_4gemm6kernel13GemmUniversalIN4cute5tupleIJiiiiEEENS1_10collective13CollectiveMmaINS1_35MainloopSm100TmaUmmaWarpSpecializedILi13ELi2ELi4ENS5_IJNS4_1CILi4EEENSA_ILi1EEESC_EEEEENS5_IJNSA_ILi64EEESF_SF_EEENS_6half_tENS5_IJlSC_lEEESH_SI_NS4_8TiledMMAINS4_8MMA_AtomIJNS4_20SM100_MMA_F16BF16_SSISH_SH_fLi64ELi64ELNS4_4UMMA5MajorE0ELSN_0ELNSM_7ScaleInE0ELSO_0EEEEEENS4_6LayoutINS5_IJSC_SC_SC_EEENS5_IJNSA_ILi0EEEST_ST_EEEEENS5_IJNS4_10UnderscoreESW_SW_EEEEENS4_13SM90_TMA_LOADENS4_14ComposedLayoutINS4_7SwizzleILi3ELi4ELi3EEENS4_18smem_ptr_flag_bitsILi16EEENSR_INS5_IJNSA_ILi8EEESF_EEENS5_IJSF_SC_EEEEEEEvNS4_8identityENS4_23SM90_TMA_LOAD_MULTICASTES19_vS1A_EENS_8epilogue10collective18CollectiveEpilogueINS1D_23Sm100TmaWarpSpecializedILi3ELi2ELi16ELb1ELb0EEEJSG_NS5_IJNSR_ISF_SC_EENSR_INSA_ILi32EEESC_EEEEESH_SI_SH_SI_NS1D_6fusion15FusionCallbacksIS1H_NS1M_17LinearCombinationISH_fSH_fLNS_15FloatRoundStyleE2EEESG_S1L_JEEENS4_5SM1004TMEM4LOAD26SM100_TMEM_LOAD_16dp256b4xESZ_NS10_INS11_ILi2ELi4ELi3EEES14_NSR_INS5_IJS15_S1J_EEENS5_IJS1J_SC_EEEEEEENS4_17SM75_U32x4_LDSM_NENS4_14SM90_TMA_STOREES20_NS4_17SM90_U32x4_STSM_NENS4_39AutoVectorizingCopyWithAssumedAlignmentILi128EEEEEEvvEEEEvNT_6ParamsE)
	.align		4
        /*000c*/ 	.word	index@(__assertfail)
	.align		4
        /*0010*/ 	.word	0x00000000
	.align		4
        /*0014*/ 	.word	0xfffffffe
	.align		4
        /*0018*/ 	.word	0x00000000
	.align		4
        /*001c*/ 	.word	0xfffffffd
	.align		4
        /*0020*/ 	.word	0x00000000
	.align		4
        /*0024*/ 	.word	0xfffffffc


//--------------------- .nv.constant4             --------------------------
	.section	.nv.constant4,"a",@progbits
	.align	8
	.align		8
.nv.constant4:
        /*0000*/ 	.dword	__assertfail
	.align		8
        /*0008*/ 	.dword	__unnamed_1
	.align		8
        /*0010*/ 	.dword	__unnamed_2
	.align		8
        /*0018*/ 	.dword	_ZN40_INTERNAL_7d5639ba_4_k_cu_1323cedf_149274cuda3std3__45__cpo5beginE
	.align		8
        /*0020*/ 	.dword	_ZN40_INTERNAL_7d5639ba_4_k_cu_1323cedf_149274cuda3std3__45__cpo3endE
	.align		8
        /*0028*/ 	.dword	_ZN40_INTERNAL_7d5639ba_4_k_cu_1323cedf_149274cuda3std3__45__cpo6cbeginE
	.align		8
        /*0030*/ 	.dword	_ZN40_INTERNAL_7d5639ba_4_k_cu_1323cedf_149274cuda3std3__45__cpo4cendE
	.align		8
        /*0038*/ 	.dword	_ZN40_INTERNAL_7d5639ba_4_k_cu_1323cedf_149274cuda3std3__442_GLOBAL__N__7d5639ba_4_k_cu_1323cedf_149276ignoreE
	.align		8
        /*0040*/ 	.dword	_ZN40_INTERNAL_7d5639ba_4_k_cu_1323cedf_149274cuda3std3__419piecewise_constructE
	.align		8
        /*0048*/ 	.dword	_ZN40_INTERNAL_7d5639ba_4_k_cu_1323cedf_149274cuda3std3__48in_placeE
	.align		8
        /*0050*/ 	.dword	_ZN40_INTERNAL_7d5639ba_4_k_cu_1323cedf_149274cuda3std6ranges3__45__cpo4swapE
	.align		8
        /*0058*/ 	.dword	_ZN40_INTERNAL_7d5639ba_4_k_cu_1323cedf_149274cuda3std6ranges3__45__cpo9iter_moveE
	.align		8
        /*0060*/ 	.dword	_ZN40_INTERNAL_7d5639ba_4_k_cu_1323cedf_149274cute7productE
	.align		8
        /*0068*/ 	.dword	_ZN40_INTERNAL_7d5639ba_4_k_cu_1323cedf_149274cute1_E
	.align		8
        /*0070*/ 	.dword	$str$25
	.align		8
        /*0078*/ 	.dword	$str$26
	.align		8
        /*0080*/ 	.dword	$str$27
	.align		8
        /*0088*/ 	.dword	$str$28


//--------------------- .text._ZN7cutlass13device_kernelINS_4gemm6kernel13GemmUniversalIN4cute5tupleIJiiiiEEENS1_10collective13CollectiveMmaINS1_35MainloopSm100TmaUmmaWarpSpecializedILi13ELi2ELi4ENS5_IJNS4_1CILi4EEENSA_ILi1EEESC_EEEEENS5_IJNSA_ILi64EEESF_SF_EEENS_6half_tENS5_IJlSC_lEEESH_SI_NS4_8TiledMMAINS4_8MMA_AtomIJNS4_20SM100_MMA_F16BF16_SSISH_SH_fLi64ELi64ELNS4_4UMMA5MajorE0ELSN_0ELNSM_7ScaleInE0ELSO_0EEEEEENS4_6LayoutINS5_IJSC_SC_SC_EEENS5_IJNSA_ILi0EEEST_ST_EEEEENS5_IJNS4_10UnderscoreESW_SW_EEEEENS4_13SM90_TMA_LOADENS4_14ComposedLayoutINS4_7SwizzleILi3ELi4ELi3EEENS4_18smem_ptr_flag_bitsILi16EEENSR_INS5_IJNSA_ILi8EEESF_EEENS5_IJSF_SC_EEEEEEEvNS4_8identityENS4_23SM90_TMA_LOAD_MULTICASTES19_vS1A_EENS_8epilogue10collective18CollectiveEpilogueINS1D_23Sm100TmaWarpSpecializedILi3ELi2ELi16ELb1ELb0EEEJSG_NS5_IJNSR_ISF_SC_EENSR_INSA_ILi32EEESC_EEEEESH_SI_SH_SI_NS1D_6fusion15FusionCallbacksIS1H_NS1M_17LinearCombinationISH_fSH_fLNS_15FloatRoundStyleE2EEESG_S1L_JEEENS4_5SM1004TMEM4LOAD26SM100_TMEM_LOAD_16dp256b4xESZ_NS10_INS11_ILi2ELi4ELi3EEES14_NSR_INS5_IJS15_S1J_EEENS5_IJS1J_SC_EEEEEEENS4_17SM75_U32x4_LDSM_NENS4_14SM90_TMA_STOREES20_NS4_17SM90_U32x4_STSM_NENS4_39AutoVectorizingCopyWithAssumedAlignmentILi128EEEEEEvvEEEEvNT_6ParamsE --------------------------
	.section	.text._ZN7cutlass13device_kernelINS_4gemm6kernel13GemmUniversalIN4cute5tupleIJiiiiEEENS1_10collective13CollectiveMmaINS1_35MainloopSm100TmaUmmaWarpSpecializedILi13ELi2ELi4ENS5_IJNS4_1CILi4EEENSA_ILi1EEESC_EEEEENS5_IJNSA_ILi64EEESF_SF_EEENS_6half_tENS5_IJlSC_lEEESH_SI_NS4_8TiledMMAINS4_8MMA_AtomIJNS4_20SM100_MMA_F16BF16_SSISH_SH_fLi64ELi64ELNS4_4UMMA5MajorE0ELSN_0ELNSM_7ScaleInE0ELSO_0EEEEEENS4_6LayoutINS5_IJSC_SC_SC_EEENS5_IJNSA_ILi0EEEST_ST_EEEEENS5_IJNS4_10UnderscoreESW_SW_EEEEENS4_13SM90_TMA_LOADENS4_14ComposedLayoutINS4_7SwizzleILi3ELi4ELi3EEENS4_18smem_ptr_flag_bitsILi16EEENSR_INS5_IJNSA_ILi8EEESF_EEENS5_IJSF_SC_EEEEEEEvNS4_8identityENS4_23SM90_TMA_LOAD_MULTICASTES19_vS1A_EENS_8epilogue10collective18CollectiveEpilogueINS1D_23Sm100TmaWarpSpecializedILi3ELi2ELi16ELb1ELb0EEEJSG_NS5_IJNSR_ISF_SC_EENSR_INSA_ILi32EEESC_EEEEESH_SI_SH_SI_NS1D_6fusion15FusionCallbacksIS1H_NS1M_17LinearCombinationISH_fSH_fLNS_15FloatRoundStyleE2EEESG_S1L_JEEENS4_5SM1004TMEM4LOAD26SM100_TMEM_LOAD_16dp256b4xESZ_NS10_INS11_ILi2ELi4ELi3EEES14_NSR_INS5_IJS15_S1J_EEENS5_IJS1J_SC_EEEEEEENS4_17SM75_U32x4_LDSM_NENS4_14SM90_TMA_STOREES20_NS4_17SM90_U32x4_STSM_NENS4_39AutoVectorizingCopyWithAssumedAlignmentILi128EEEEEEvvEEEEvNT_6ParamsE,"ax",@progbits
	.align	128
.text._ZN7cutlass13device_kernelINS_4gemm6kernel13GemmUniversalIN4cute5tupleIJiiiiEEENS1_10collective13CollectiveMmaINS1_35MainloopSm100TmaUmmaWarpSpecializedILi13ELi2ELi4ENS5_IJNS4_1CILi4EEENSA_ILi1EEESC_EEEEENS5_IJNSA_ILi64EEESF_SF_EEENS_6half_tENS5_IJlSC_lEEESH_SI_NS4_8TiledMMAINS4_8MMA_AtomIJNS4_20SM100_MMA_F16BF16_SSISH_SH_fLi64ELi64ELNS4_4UMMA5MajorE0ELSN_0ELNSM_7ScaleInE0ELSO_0EEEEEENS4_6LayoutINS5_IJSC_SC_SC_EEENS5_IJNSA_ILi0EEEST_ST_EEEEENS5_IJNS4_10UnderscoreESW_SW_EEEEENS4_13SM90_TMA_LOADENS4_14ComposedLayoutINS4_7SwizzleILi3ELi4ELi3EEENS4_18smem_ptr_flag_bitsILi16EEENSR_INS5_IJNSA_ILi8EEESF_EEENS5_IJSF_SC_EEEEEEEvNS4_8identityENS4_23SM90_TMA_LOAD_MULTICASTES19_vS1A_EENS_8epilogue10collective18CollectiveEpilogueINS1D_23Sm100TmaWarpSpecializedILi3ELi2ELi16ELb1ELb0EEEJSG_NS5_IJNSR_ISF_SC_EENSR_INSA_ILi32EEESC_EEEEESH_SI_SH_SI_NS1D_6fusion15FusionCallbacksIS1H_NS1M_17LinearCombinationISH_fSH_fLNS_15FloatRoundStyleE2EEESG_S1L_JEEENS4_5SM1004TMEM4LOAD26SM100_TMEM_LOAD_16dp256b4xESZ_NS10_INS11_ILi2ELi4ELi3EEES14_NSR_INS5_IJS15_S1J_EEENS5_IJS1J_SC_EEEEEEENS4_17SM75_U32x4_LDSM_NENS4_14SM90_TMA_STOREES20_NS4_17SM90_U32x4_STSM_NENS4_39AutoVectorizingCopyWithAssumedAlignmentILi128EEEEEEvvEEEEvNT_6ParamsE:
        .type           _ZN7cutlass13device_kernelINS_4gemm6kernel13GemmUniversalIN4cute5tupleIJiiiiEEENS1_10collective13CollectiveMmaINS1_35MainloopSm100TmaUmmaWarpSpecializedILi13ELi2ELi4ENS5_IJNS4_1CILi4EEENSA_ILi1EEESC_EEEEENS5_IJNSA_ILi64EEESF_SF_EEENS_6half_tENS5_IJlSC_lEEESH_SI_NS4_8TiledMMAINS4_8MMA_AtomIJNS4_20SM100_MMA_F16BF16_SSISH_SH_fLi64ELi64ELNS4_4UMMA5MajorE0ELSN_0ELNSM_7ScaleInE0ELSO_0EEEEEENS4_6LayoutINS5_IJSC_SC_SC_EEENS5_IJNSA_ILi0EEEST_ST_EEEEENS5_IJNS4_10UnderscoreESW_SW_EEEEENS4_13SM90_TMA_LOADENS4_14ComposedLayoutINS4_7SwizzleILi3ELi4ELi3EEENS4_18smem_ptr_flag_bitsILi16EEENSR_INS5_IJNSA_ILi8EEESF_EEENS5_IJSF_SC_EEEEEEEvNS4_8identityENS4_23SM90_TMA_LOAD_MULTICASTES19_vS1A_EENS_8epilogue10collective18CollectiveEpilogueINS1D_23Sm100TmaWarpSpecializedILi3ELi2ELi16ELb1ELb0EEEJSG_NS5_IJNSR_ISF_SC_EENSR_INSA_ILi32EEESC_EEEEESH_SI_SH_SI_NS1D_6fusion15FusionCallbacksIS1H_NS1M_17LinearCombinationISH_fSH_fLNS_15FloatRoundStyleE2EEESG_S1L_JEEENS4_5SM1004TMEM4LOAD26SM100_TMEM_LOAD_16dp256b4xESZ_NS10_INS11_ILi2ELi4ELi3EEES14_NSR_INS5_IJS15_S1J_EEENS5_IJS1J_SC_EEEEEEENS4_17SM75_U32x4_LDSM_NENS4_14SM90_TMA_STOREES20_NS4_17SM90_U32x4_STSM_NENS4_39AutoVectorizingCopyWithAssumedAlignmentILi128EEEEEEvvEEEEvNT_6ParamsE,@function
        .size           _ZN7cutlass13device_kernelINS_4gemm6kernel13GemmUniversalIN4cute5tupleIJiiiiEEENS1_10collective13CollectiveMmaINS1_35MainloopSm100TmaUmmaWarpSpecializedILi13ELi2ELi4ENS5_IJNS4_1CILi4EEENSA_ILi1EEESC_EEEEENS5_IJNSA_ILi64EEESF_SF_EEENS_6half_tENS5_IJlSC_lEEESH_SI_NS4_8TiledMMAINS4_8MMA_AtomIJNS4_20SM100_MMA_F16BF16_SSISH_SH_fLi64ELi64ELNS4_4UMMA5MajorE0ELSN_0ELNSM_7ScaleInE0ELSO_0EEEEEENS4_6LayoutINS5_IJSC_SC_SC_EEENS5_IJNSA_ILi0EEEST_ST_EEEEENS5_IJNS4_10UnderscoreESW_SW_EEEEENS4_13SM90_TMA_LOADENS4_14ComposedLayoutINS4_7SwizzleILi3ELi4ELi3EEENS4_18smem_ptr_flag_bitsILi16EEENSR_INS5_IJNSA_ILi8EEESF_EEENS5_IJSF_SC_EEEEEEEvNS4_8identityENS4_23SM90_TMA_LOAD_MULTICASTES19_vS1A_EENS_8epilogue10collective18CollectiveEpilogueINS1D_23Sm100TmaWarpSpecializedILi3ELi2ELi16ELb1ELb0EEEJSG_NS5_IJNSR_ISF_SC_EENSR_INSA_ILi32EEESC_EEEEESH_SI_SH_SI_NS1D_6fusion15FusionCallbacksIS1H_NS1M_17LinearCombinationISH_fSH_fLNS_15FloatRoundStyleE2EEESG_S1L_JEEENS4_5SM1004TMEM4LOAD26SM100_TMEM_LOAD_16dp256b4xESZ_NS10_INS11_ILi2ELi4ELi3EEES14_NSR_INS5_IJS15_S1J_EEENS5_IJS1J_SC_EEEEEEENS4_17SM75_U32x4_LDSM_NENS4_14SM90_TMA_STOREES20_NS4_17SM90_U32x4_STSM_NENS4_39AutoVectorizingCopyWithAssumedAlignmentILi128EEEEEEvvEEEEvNT_6ParamsE,(.L_x_189 - _ZN7cutlass13device_kernelINS_4gemm6kernel13GemmUniversalIN4cute5tupleIJiiiiEEENS1_10collective13CollectiveMmaINS1_35MainloopSm100TmaUmmaWarpSpecializedILi13ELi2ELi4ENS5_IJNS4_1CILi4EEENSA_ILi1EEESC_EEEEENS5_IJNSA_ILi64EEESF_SF_EEENS_6half_tENS5_IJlSC_lEEESH_SI_NS4_8TiledMMAINS4_8MMA_AtomIJNS4_20SM100_MMA_F16BF16_SSISH_SH_fLi64ELi64ELNS4_4UMMA5MajorE0ELSN_0ELNSM_7ScaleInE0ELSO_0EEEEEENS4_6LayoutINS5_IJSC_SC_SC_EEENS5_IJNSA_ILi0EEEST_ST_EEEEENS5_IJNS4_10UnderscoreESW_SW_EEEEENS4_13SM90_TMA_LOADENS4_14ComposedLayoutINS4_7SwizzleILi3ELi4ELi3EEENS4_18smem_ptr_flag_bitsILi16EEENSR_INS5_IJNSA_ILi8EEESF_EEENS5_IJSF_SC_EEEEEEEvNS4_8identityENS4_23SM90_TMA_LOAD_MULTICASTES19_vS1A_EENS_8epilogue10collective18CollectiveEpilogueINS1D_23Sm100TmaWarpSpecializedILi3ELi2ELi16ELb1ELb0EEEJSG_NS5_IJNSR_ISF_SC_EENSR_INSA_ILi32EEESC_EEEEESH_SI_SH_SI_NS1D_6fusion15FusionCallbacksIS1H_NS1M_17LinearCombinationISH_fSH_fLNS_15FloatRoundStyleE2EEESG_S1L_JEEENS4_5SM1004TMEM4LOAD26SM100_TMEM_LOAD_16dp256b4xESZ_NS10_INS11_ILi2ELi4ELi3EEES14_NSR_INS5_IJS15_S1J_EEENS5_IJS1J_SC_EEEEEEENS4_17SM75_U32x4_LDSM_NENS4_14SM90_TMA_STOREES20_NS4_17SM90_U32x4_STSM_NENS4_39AutoVectorizingCopyWithAssumedAlignmentILi128EEEEEEvvEEEEvNT_6ParamsE)
        .other          _ZN7cutlass13device_kernelINS_4gemm6kernel13GemmUniversalIN4cute5tupleIJiiiiEEENS1_10collective13CollectiveMmaINS1_35MainloopSm100TmaUmmaWarpSpecializedILi13ELi2ELi4ENS5_IJNS4_1CILi4EEENSA_ILi1EEESC_EEEEENS5_IJNSA_ILi64EEESF_SF_EEENS_6half_tENS5_IJlSC_lEEESH_SI_NS4_8TiledMMAINS4_8MMA_AtomIJNS4_20SM100_MMA_F16BF16_SSISH_SH_fLi64ELi64ELNS4_4UMMA5MajorE0ELSN_0ELNSM_7ScaleInE0ELSO_0EEEEEENS4_6LayoutINS5_IJSC_SC_SC_EEENS5_IJNSA_ILi0EEEST_ST_EEEEENS5_IJNS4_10UnderscoreESW_SW_EEEEENS4_13SM90_TMA_LOADENS4_14ComposedLayoutINS4_7SwizzleILi3ELi4ELi3EEENS4_18smem_ptr_flag_bitsILi16EEENSR_INS5_IJNSA_ILi8EEESF_EEENS5_IJSF_SC_EEEEEEEvNS4_8identityENS4_23SM90_TMA_LOAD_MULTICASTES19_vS1A_EENS_8epilogue10collective18CollectiveEpilogueINS1D_23Sm100TmaWarpSpecializedILi3ELi2ELi16ELb1ELb0EEEJSG_NS5_IJNSR_ISF_SC_EENSR_INSA_ILi32EEESC_EEEEESH_SI_SH_SI_NS1D_6fusion15FusionCallbacksIS1H_NS1M_17LinearCombinationISH_fSH_fLNS_15FloatRoundStyleE2EEESG_S1L_JEEENS4_5SM1004TMEM4LOAD26SM100_TMEM_LOAD_16dp256b4xESZ_NS10_INS11_ILi2ELi4ELi3EEES14_NSR_INS5_IJS15_S1J_EEENS5_IJS1J_SC_EEEEEEENS4_17SM75_U32x4_LDSM_NENS4_14SM90_TMA_STOREES20_NS4_17SM90_U32x4_STSM_NENS4_39AutoVectorizingCopyWithAssumedAlignmentILi128EEEEEEvvEEEEvNT_6ParamsE,@"STO_CUDA_ENTRY STV_DEFAULT"
_ZN7cutlass13device_kernelINS_4gemm6kernel13GemmUniversalIN4cute5tupleIJiiiiEEENS1_10collective13CollectiveMmaINS1_35MainloopSm100TmaUmmaWarpSpecializedILi13ELi2ELi4ENS5_IJNS4_1CILi4EEENSA_ILi1EEESC_EEEEENS5_IJNSA_ILi64EEESF_SF_EEENS_6half_tENS5_IJlSC_lEEESH_SI_NS4_8TiledMMAINS4_8MMA_AtomIJNS4_20SM100_MMA_F16BF16_SSISH_SH_fLi64ELi64ELNS4_4UMMA5MajorE0ELSN_0ELNSM_7ScaleInE0ELSO_0EEEEEENS4_6LayoutINS5_IJSC_SC_SC_EEENS5_IJNSA_ILi0EEEST_ST_EEEEENS5_IJNS4_10UnderscoreESW_SW_EEEEENS4_13SM90_TMA_LOADENS4_14ComposedLayoutINS4_7SwizzleILi3ELi4ELi3EEENS4_18smem_ptr_flag_bitsILi16EEENSR_INS5_IJNSA_ILi8EEESF_EEENS5_IJSF_SC_EEEEEEEvNS4_8identityENS4_23SM90_TMA_LOAD_MULTICASTES19_vS1A_EENS_8epilogue10collective18CollectiveEpilogueINS1D_23Sm100TmaWarpSpecializedILi3ELi2ELi16ELb1ELb0EEEJSG_NS5_IJNSR_ISF_SC_EENSR_INSA_ILi32EEESC_EEEEESH_SI_SH_SI_NS1D_6fusion15FusionCallbacksIS1H_NS1M_17LinearCombinationISH_fSH_fLNS_15FloatRoundStyleE2EEESG_S1L_JEEENS4_5SM1004TMEM4LOAD26SM100_TMEM_LOAD_16dp256b4xESZ_NS10_INS11_ILi2ELi4ELi3EEES14_NSR_INS5_IJS15_S1J_EEENS5_IJS1J_SC_EEEEEEENS4_17SM75_U32x4_LDSM_NENS4_14SM90_TMA_STOREES20_NS4_17SM90_U32x4_STSM_NENS4_39AutoVectorizingCopyWithAssumedAlignmentILi128EEEEEEvvEEEEvNT_6ParamsE:
[----:B------:R-:W1:Y:S01]  /*0000*/  LDC R1, c[0x0][0x37c] ;  /* 0x0000df00ff017b82 */ /* 0x000e620000000800 */
[----:B------:R-:W2:Y:S01]  /*0010*/  S2R R55, SR_TID.X ;  /* 0x0000000000377919 */ /* 0x000ea20000002100 */
[----:B------:R-:W3:Y:S01]  /*0020*/  LDCU.64 UR8, c[0x0][0x890] ;  /* 0x00011200ff0877ac */ /* 0x000ee20008000a00 */
[----:B------:R-:W-:Y:S02]  /*0030*/  PRMT R45, RZ, 0x7610, R45 ;  /* 0x00007610ff2d7816 */ /* 0x000fe4000000002d */
[----:B------:R-:W-:Y:S01]  /*0040*/  ELECT P3, URZ, PT ;  /* 0x0000000000ff782f */ /* 0x000fe20003860000 */
[----:B---3--:R-:W-:-:S04]  /*0050*/  UISETP.NE.U32.AND UP0, UPT, UR8, URZ, UPT ;  /* 0x000000ff0800728c */ /* 0x008fc8000bf05070 */
[----:B------:R-:W-:Y:S01]  /*0060*/  UISETP.NE.AND.EX UP0, UPT, UR9, URZ, UPT, UP0 ;  /* 0x000000ff0900728c */ /* 0x000fe2000bf05300 */
[----:B--2---:R-:W-:-:S05]  /*0070*/  SHF.R.U32.HI R46, RZ, 0x5, R55 ;  /* 0x00000005ff2e7819 */ /* 0x004fca0000011637 */
[----:B------:R-:W2:Y:S02]  /*0080*/  SHFL.IDX PT, R0, R46, RZ, 0x1f ;  /* 0x00001fff2e007589 */ /* 0x000ea400000e0000 */
[----:B--2---:R-:W-:Y:S01]  /*0090*/  R2UR UR18, R0 ;  /* 0x00000000001272ca */ /* 0x004fe200000e0000 */
[----:B-1----:R-:W-:-:S14]  /*00a0*/  BRA.U UP0, `(.L_x_0) ;  /* 0x0000000100307547 */ /* 0x002fdc000b800000 */
[----:B------:R-:W1:Y:S02]  /*00b0*/  LDCU.64 UR4, c[0x0][0x888] ;  /* 0x00011100ff0477ac */ /* 0x000e640008000a00 */
[----:B-1----:R-:W-:-:S04]  /*00c0*/  UISETP.NE.U32.AND UP0, UPT, UR4, URZ, UPT ;  /* 0x000000ff0400728c */ /* 0x002fc8000bf05070 */
[----:B------:R-:W-:-:S09]  /*00d0*/  UISETP.NE.AND.EX UP0, UPT, UR5, URZ, UPT, UP0 ;  /* 0x000000ff0500728c */ /* 0x000fd2000bf05300 */
[----:B------:R-:W-:Y:S05]  /*00e0*/  BRA.U !UP0, `(.L_x_1) ;  /* 0x0000000108147547 */ /* 0x000fea000b800000 */
[----:B------:R-:W1:Y:S01]  /*00f0*/  LDC.64 R26, c[0x0][0x888] ;  /* 0x00022200ff1a7b82 */ /* 0x000e620000000a00 */
[----:B------:R-:W1:Y:S02]  /*0100*/  LDCU.64 UR4, c[0x0][0x358] ;  /* 0x00006b00ff0477ac */ /* 0x000e640008000a00 */
[----:B-1----:R1:W5:Y:S01]  /*0110*/  LDG.E R26, desc[UR4][R26.64] ;  /* 0x000000041a1a7981 */ /* 0x002362000c1e1900 */
[----:B------:R-:W-:Y:S01]  /*0120*/  HFMA2 R45, -RZ, RZ, 0, 5.9604644775390625e-08 ;  /* 0x00000001ff2d7431 */ /* 0x000fe200000001ff */
[----:B------:R-:W-:Y:S05]  /*0130*/  BRA `(.L_x_0) ;  /* 0x00000000000c7947 */ /* 0x000fea0003800000 */
.L_x_1:
[----:B------:R-:W1:Y:S01]  /*0140*/  LDCU UR4, c[0x0][0x880] ;  /* 0x00011000ff0477ac */ /* 0x000e620008000800 */
[----:B------:R-:W-:Y:S01]  /*0150*/  HFMA2 R45, -RZ, RZ, 0, 5.9604644775390625e-08 ;  /* 0x00000001ff2d7431 */ /* 0x000fe200000001ff */
[----:B-1----:R-:W-:-:S07]  /*0160*/  MOV R26, UR4 ;  /* 0x00000004001a7c02 */ /* 0x002fce0008000f00 */
.L_x_0:
[----:B------:R-:W2:Y:S02]  /*0170*/  LDCU.64 UR4, c[0x0][0x8b0] ;  /* 0x00011600ff0477ac */ /* 0x000ea40008000a00 */
[----:B--2---:R-:W-:-:S04]  /*0180*/  UISETP.NE.U32.AND UP0, UPT, UR4, URZ, UPT ;  /* 0x000000ff0400728c */ /* 0x004fc8000bf05070 */
[----:B------:R-:W-:-:S09]  /*0190*/  UISETP.NE.AND.EX UP0, UPT, UR5, URZ, UPT, UP0 ;  /* 0x000000ff0500728c */ /* 0x000fd2000bf05300 */
[----:B------:R-:W-:Y:S05]  /*01a0*/  BRA.U UP0, `(.L_x_2) ;  /* 0x0000000100287547 */ /* 0x000fea000b800000 */
[----:B------:R-:W2:Y:S02]  /*01b0*/  LDCU.64 UR4, c[0x0][0x8a8] ;  /* 0x00011500ff0477ac */ /* 0x000ea40008000a00 */
[----:B--2---:R-:W-:-:S04]  /*01c0*/  UISETP.NE.U32.AND UP0, UPT, UR4, URZ, UPT ;  /* 0x000000ff0400728c */ /* 0x004fc8000bf05070 */
[----:B------:R-:W-:-:S09]  /*01d0*/  UISETP.NE.AND.EX UP0, UPT, UR5, URZ, UPT, UP0 ;  /* 0x000000ff0500728c */ /* 0x000fd2000bf05300 */
[----:B------:R-:W-:Y:S05]  /*01e0*/  BRA.U !UP0, `(.L_x_3) ;  /* 0x0000000108107547 */ /* 0x000fea000b800000 */
[----:B------:R-:W2:Y:S01]  /*01f0*/  LDC.64 R24, c[0x0][0x8a8] ;  /* 0x00022a00ff187b82 */ /* 0x000ea20000000a00 */
[----:B------:R-:W2:Y:S02]  /*0200*/  LDCU.64 UR4, c[0x0][0x358] ;  /* 0x00006b00ff0477ac */ /* 0x000ea40008000a00 */
[----:B--2---:R2:W5:Y:S01]  /*0210*/  LDG.E R24, desc[UR4][R24.64] ;  /* 0x0000000418187981 */ /* 0x004562000c1e1900 */
[----:B------:R-:W-:Y:S05]  /*0220*/  BRA `(.L_x_2) ;  /* 0x0000000000087947 */ /* 0x000fea0003800000 */
.L_x_3:
[----:B------:R-:W2:Y:S02]  /*0230*/  LDCU UR4, c[0x0][0x8a0] ;  /* 0x00011400ff0477ac */ /* 0x000ea40008000800 */
[----:B--2---:R-:W-:Y:S02]  /*0240*/  MOV R24, UR4 ;  /* 0x0000000400187c02 */ /* 0x004fe40008000f00 */
.L_x_2:
[----:B------:R-:W-:Y:S01]  /*0250*/  IMAD.U32 R0, RZ, RZ, UR18 ;  /* 0x00000012ff007e24 */ /* 0x000fe2000f8e00ff */
[----:B------:R-:W-:Y:S04]  /*0260*/  BSSY.RECONVERGENT B0, `(.L_x_4) ;  /* 0x000000c000007945 */ /* 0x000fe80003800200 */
[C---:B------:R-:W-:Y:S02]  /*0270*/  ISETP.NE.OR P1, PT, R0.reuse, 0x1, !P3 ;  /* 0x000000010000780c */ /* 0x040fe40005f25670 */
[----:B------:R-:W-:-:S11]  /*0280*/  ISETP.NE.OR P0, PT, R0, 0x3, !P3 ;  /* 0x000000030000780c */ /* 0x000fd60005f05670 */
[----:B------:R-:W-:Y:S05]  /*0290*/  @P1 BRA `(.L_x_5) ;  /* 0x0000000000201947 */ /* 0x000fea0003800000 */
[----:B------:R-:W3:Y:S02]  /*02a0*/  LDCU.64 UR4, c[0x0][0x348] ;  /* 0x00006900ff0477ac */ /* 0x000ee40008000a00 */
[----:B---3--:R-:W-:Y:S02]  /*02b0*/  UIADD3 UR6, UP1, UPT, UR4, 0x80, URZ ;  /* 0x0000008004067890 */ /* 0x008fe4000ff3e0ff */
[----:B------:R-:W-:Y:S02]  /*02c0*/  UIADD3 UR4, UP0, UPT, UR4, 0x180, URZ ;  /* 0x0000018004047890 */ /* 0x000fe4000ff1e0ff */
[----:B------:R-:W-:Y:S02]  /*02d0*/  UIADD3.X UR7, UPT, UPT, URZ, UR5, URZ, UP1, !UPT ;  /* 0x00000005ff077290 */ /* 0x000fe40008ffe4ff */
[----:B------:R-:W-:-:S07]  /*02e0*/  UIADD3.X UR5, UPT, UPT, URZ, UR5, URZ, UP0, !UPT ;  /* 0x00000005ff057290 */ /* 0x000fce00087fe4ff */
[----:B------:R3:W-:Y:S02]  /*02f0*/  UTMACCTL.PF [UR6] ;  /* 0x00000000060079b9 */ /* 0x0007e40008040000 */
[----:B------:R3:W-:Y:S02]  /*0300*/  UTMACCTL.PF [UR4] ;  /* 0x00000000040079b9 */ /* 0x0007e40008040000 */
[----:B---3--:R-:W-:Y:S01]  /*0310*/  NOP ;  /* 0x0000000000007918 */ /* 0x008fe20000000000 */
.L_x_5:
[----:B------:R-:W-:Y:S05]  /*0320*/  BSYNC.RECONVERGENT B0 ;  /* 0x0000000000007941 */ /* 0x000fea0003800200 */
.L_x_4:
[----:B------:R-:W-:Y:S04]  /*0330*/  BSSY.RECONVERGENT B0, `(.L_x_6) ;  /* 0x000000a000007945 */ /* 0x000fe80003800200 */
        /* <DEDUP_REMOVED lines=9> */
.L_x_7:
[----:B------:R-:W-:Y:S05]  /*03d0*/  BSYNC.RECONVERGENT B0 ;  /* 0x0000000000007941 */ /* 0x000fea0003800200 */
.L_x_6:
[----:B------:R-:W3:Y:S01]  /*03e0*/  LDCU.64 UR4, c[0x0][0x888] ;  /* 0x00011100ff0477ac */ /* 0x000ee20008000a00 */
[----:B------:R-:W-:Y:S02]  /*03f0*/  UISETP.EQ.U32.AND UP2, UPT, UR8, URZ, UPT ;  /* 0x000000ff0800728c */ /* 0x000fe4000bf42070 */
[----:B------:R-:W-:Y:S02]  /*0400*/  UPLOP3.LUT UP3, UPT, UPT, UPT, UPT, 0x80, 0x8 ;  /* 0x000000000008789c */ /* 0x000fe40003f6f070 */
[----:B---3--:R-:W-:-:S04]  /*0410*/  UISETP.NE.U32.AND UP0, UPT, UR4, URZ, UPT ;  /* 0x000000ff0400728c */ /* 0x008fc8000bf05070 */
[----:B------:R-:W-:-:S04]  /*0420*/  UISETP.NE.AND.EX UP1, UPT, UR5, URZ, UPT, UP0 ;  /* 0x000000ff0500728c */ /* 0x000fc8000bf25300 */
[----:B------:R-:W-:-:S04]  /*0430*/  UISETP.EQ.OR.EX UP4, UPT, UR9, URZ, !UP1, UP2 ;  /* 0x000000ff0900728c */ /* 0x000fc8000cf82720 */
[----:B------:R-:W-:-:S06]  /*0440*/  UP2UR UR4, UPR, URZ, 0x10 ;  /* 0x00000010ff047883 */ /* 0x000fcc0008000000 */
[----:B------:R-:W-:Y:S01]  /*0450*/  MOV R49, UR4 ;  /* 0x0000000400317c02 */ /* 0x000fe20008000f00 */
[----:B------:R-:W-:Y:S06]  /*0460*/  BRA.U !UP4, `(.L_x_8) ;  /* 0x000000010c207547 */ /* 0x000fec000b800000 */
[----:B------:R-:W-:Y:S01]  /*0470*/  UISETP.NE.U32.AND UP2, UPT, UR8, URZ, UPT ;  /* 0x000000ff0800728c */ /* 0x000fe2000bf45070 */
[----:B-----5:R-:W-:Y:S01]  /*0480*/  FSETP.NEU.AND P0, PT, R26, RZ, PT ;  /* 0x000000ff1a00720b */ /* 0x020fe20003f0d000 */
[----:B------:R-:W-:Y:S02]  /*0490*/  USEL UR4, URZ, 0xffffffff, UP1 ;  /* 0xffffffffff047887 */ /* 0x000fe40008800000 */
[----:B------:R-:W-:-:S10]  /*04a0*/  UISETP.NE.AND.EX UP2, UPT, UR9, URZ, UPT, UP2 ;  /* 0x000000ff0900728c */ /* 0x000fd4000bf45320 */
[----:B------:R-:W-:Y:S01]  /*04b0*/  VOTEU.ANY UP0, P0 ;  /* 0x0000000000ff7886 */ /* 0x000fe20000000100 */
[----:B------:R-:W-:-:S04]  /*04c0*/  @!UP2 USEL UR4, URZ, 0xffffffff, UP0 ;  /* 0xffffffffff04a887 */ /* 0x000fc80008000000 */
[----:B------:R-:W-:-:S04]  /*04d0*/  ULOP3.LUT UR4, UR4, 0x1, URZ, 0xc0, !UPT ;  /* 0x0000000104047892 */ /* 0x000fc8000f8ec0ff */
[----:B------:R-:W-:-:S11]  /*04e0*/  UISETP.NE.U32.AND UP3, UPT, UR4, 0x1, UPT ;  /* 0x000000010400788c */ /* 0x000fd6000bf65070 */
.L_x_8:
[----:B------:R-:W3:Y:S02]  /*04f0*/  SHFL.IDX PT, R2, R46, RZ, 0x1f ;  /* 0x00001fff2e027589 */ /* 0x000ee400000e0000 */
[----:B---3--:R-:W-:-:S13]  /*0500*/  ISETP.NE.AND P0, PT, R2, RZ, PT ;  /* 0x000000ff0200720c */ /* 0x008fda0003f05270 */
[----:B------:R-:W-:Y:S05]  /*0510*/  @P0 BRA `(.L_x_9) ;  /* 0x0000000000ac0947 */ /* 0x000fea0003800000 */
[----:B------:R-:W-:Y:S01]  /*0520*/  ELECT P0, URZ, PT ;  /* 0x0000000000ff782f */ /* 0x000fe20003800000 */
[----:B------:R-:W-:-:S12]  /*0530*/  BSSY.RECONVERGENT B0, `(.L_x_9) ;  /* 0x0000029000007945 */ /* 0x000fd80003800200 */
[----:B------:R-:W-:Y:S05]  /*0540*/  @!P0 BRA `(.L_x_10) ;  /* 0x00000000009c8947 */ /* 0x000fea0003800000 */
[----:B------:R-:W3:Y:S01]  /*0550*/  S2UR UR4, SR_CgaCtaId ;  /* 0x00000000000479c3 */ /* 0x000ee20000008800 */
[----:B------:R-:W-:Y:S01]  /*0560*/  UMOV UR5, 0x400 ;  /* 0x0000040000057882 */ /* 0x000fe20000000000 */
[----:B------:R-:W-:Y:S01]  /*0570*/  UMOV UR8, 0x1 ;  /* 0x0000000100087882 */ /* 0x000fe20000000000 */
[----:B------:R-:W-:Y:S01]  /*0580*/  UMOV UR6, 0x4 ;  /* 0x0000000400067882 */ /* 0x000fe20000000000 */
[----:B------:R-:W-:-:S04]  /*0590*/  UIADD3 UR8, UPT, UPT, -UR8, 0x100000, URZ ;  /* 0x0010000008087890 */ /* 0x000fc8000fffe1ff */
[----:B------:R-:W-:Y:S02]  /*05a0*/  USHF.L.U32 UR9, UR8, 0xb, URZ ;  /* 0x0000000b08097899 */ /* 0x000fe400080006ff */
[----:B------:R-:W-:Y:S02]  /*05b0*/  USHF.L.U32 UR8, UR8, 0x1, URZ ;  /* 0x0000000108087899 */ /* 0x000fe400080006ff */
[----:B------:R-:W-:-:S04]  /*05c0*/  UIADD3 UR6, UPT, UPT, -UR6, 0x100000, URZ ;  /* 0x0010000006067890 */ /* 0x000fc8000fffe1ff */
[----:B------:R-:W-:Y:S02]  /*05d0*/  USHF.L.U32 UR7, UR6, 0xb, URZ ;  /* 0x0000000b06077899 */ /* 0x000fe400080006ff */
[----:B------:R-:W-:Y:S02]  /*05e0*/  USHF.L.U32 UR6, UR6, 0x1, URZ ;  /* 0x0000000106067899 */ /* 0x000fe400080006ff */
[----:B---3--:R-:W-:Y:S01]  /*05f0*/  ULEA UR4, UR4, UR5, 0x18 ;  /* 0x0000000504047291 */ /* 0x008fe2000f8ec0ff */
[----:B------:R-:W3:Y:S11]  /*0600*/  FENCE.VIEW.ASYNC.S ;  /* 0x00000000000073c6 */ /* 0x000ef60000000000 */
[----:B---3--:R3:W4:Y:S01]  /*0610*/  SYNCS.EXCH.64 URZ, [UR4], UR8 ;  /* 0x0000000804ff75b2 */ /* 0x0087220008000100 */
[----:B------:R3:W1:Y:S01]  /*0620*/  SYNCS.EXCH.64 URZ, [UR4+0x68], UR6 ;  /* 0x0000680604ff75b2 */ /* 0x0006620008000100 */
        /* <DEDUP_REMOVED lines=23> */
[----:B------:R3:W1:Y:S02]  /*07a0*/  SYNCS.EXCH.64 URZ, [UR4+0xc8], UR6 ;  /* 0x0000c80604ff75b2 */ /* 0x0006640008000100 */
[----:B---34-:R-:W-:Y:S01]  /*07b0*/  NOP ;  /* 0x0000000000007918 */ /* 0x018fe20000000000 */
.L_x_10:
[----:B------:R-:W-:Y:S05]  /*07c0*/  BSYNC.RECONVERGENT B0 ;  /* 0x0000000000007941 */ /* 0x000fea0003800200 */
.L_x_9:
[----:B------:R-:W3:Y:S01]  /*07d0*/  SHFL.IDX PT, R2, R46, RZ, 0x1f ;  /* 0x00001fff2e027589 */ /* 0x000ee200000e0000 */
[----:B------:R-:W-:Y:S01]  /*07e0*/  NOP ;  /* 0x0000000000007918 */ /* 0x000fe20000000000 */
[----:B---3--:R-:W-:-:S13]  /*07f0*/  ISETP.NE.AND P0, PT, R2, 0x1, PT ;  /* 0x000000010200780c */ /* 0x008fda0003f05270 */
[----:B------:R-:W-:Y:S05]  /*0800*/  @P0 BRA `(.L_x_11) ;  /* 0x0000000000500947 */ /* 0x000fea0003800000 */
        /* <DEDUP_REMOVED lines=9> */
[----:B------:R-:W-:Y:S01]  /*08a0*/  USHF.L.U32 UR6, UR6, 0x1, URZ ;  /* 0x0000000106067899 */ /* 0x000fe200080006ff */
[----:B------:R-:W-:Y:S01]  /*08b0*/  ELECT P0, URZ, PT ;  /* 0x0000000000ff782f */ /* 0x000fe20003800000 */
[----:B---3--:R-:W-:Y:S01]  /*08c0*/  ULEA UR4, UR4, UR5, 0x18 ;  /* 0x0000000504047291 */ /* 0x008fe2000f8ec0ff */
[----:B------:R-:W3:Y:S11]  /*08d0*/  FENCE.VIEW.ASYNC.S ;  /* 0x00000000000073c6 */ /* 0x000ef60000000000 */
[----:B---3--:R3:W4:Y:S01]  /*08e0*/  SYNCS.EXCH.64 URZ, [UR4+0xd0], UR8 ;  /* 0x0000d00804ff75b2 */ /* 0x0087220008000100 */
[----:B------:R3:W1:Y:S01]  /*08f0*/  SYNCS.EXCH.64 URZ, [UR4+0xe8], UR6 ;  /* 0x0000e80604ff75b2 */ /* 0x0006620008000100 */
[----:B------:R3:W1:Y:S01]  /*0900*/  SYNCS.EXCH.64 URZ, [UR4+0xd8], UR8 ;  /* 0x0000d80804ff75b2 */ /* 0x0006620008000100 */
[----:B------:R3:W1:Y:S01]  /*0910*/  SYNCS.EXCH.64 URZ, [UR4+0xf0], UR6 ;  /* 0x0000f00604ff75b2 */ /* 0x0006620008000100 */
[----:B------:R3:W1:Y:S01]  /*0920*/  SYNCS.EXCH.64 URZ, [UR4+0xe0], UR8 ;  /* 0x0000e00804ff75b2 */ /* 0x0006620008000100 */
[----:B------:R3:W1:Y:S01]  /*0930*/  SYNCS.EXCH.64 URZ, [UR4+0xf8], UR6 ;  /* 0x0000f80604ff75b2 */ /* 0x0006620008000100 */
[----:B------:R-:W-:Y:S01]  /*0940*/  NOP ;  /* 0x0000000000007918 */ /* 0x000fe20000000000 */
.L_x_11:
[----:B------:R-:W2:Y:S01]  /*0950*/  SHFL.IDX PT, R2, R46, RZ, 0x1f ;  /* 0x00001fff2e027589 */ /* 0x000ea200000e0000 */
[----:B------:R-:W-:Y:S01]  /*0960*/  NOP ;  /* 0x0000000000007918 */ /* 0x000fe20000000000 */
[----:B--2---:R-:W-:-:S13]  /*0970*/  ISETP.NE.AND P0, PT, R2, 0x3, PT ;  /* 0x000000030200780c */ /* 0x004fda0003f05270 */
[----:B------:R-:W-:Y:S05]  /*0980*/  @P0 BRA `(.L_x_12) ;  /* 0x0000000000300947 */ /* 0x000fea0003800000 */
[----:B---3--:R-:W2:Y:S01]  /*0990*/  S2UR UR4, SR_CgaCtaId ;  /* 0x00000000000479c3 */ /* 0x008ea20000008800 */
[----:B------:R-:W-:Y:S01]  /*09a0*/  UMOV UR6, 0x400 ;  /* 0x0000040000067882 */ /* 0x000fe20000000000 */
[----:B------:R-:W-:Y:S01]  /*09b0*/  UMOV UR5, 0x20 ;  /* 0x0000002000057882 */ /* 0x000fe20000000000 */
[----:B------:R-:W-:Y:S01]  /*09c0*/  ELECT P0, URZ, PT ;  /* 0x0000000000ff782f */ /* 0x000fe20003800000 */
[----:B--2---:R-:W-:Y:S02]  /*09d0*/  ULEA UR6, UR4, UR6, 0x18 ;  /* 0x0000000604067291 */ /* 0x004fe4000f8ec0ff */
[----:B------:R-:W-:-:S04]  /*09e0*/  UIADD3 UR4, UPT, UPT, -UR5, 0x100000, URZ ;  /* 0x0010000005047890 */ /* 0x000fc8000fffe1ff */
[----:B------:R-:W-:Y:S02]  /*09f0*/  USHF.L.U32 UR5, UR4, 0xb, URZ ;  /* 0x0000000b04057899 */ /* 0x000fe400080006ff */
[----:B------:R-:W-:Y:S01]  /*0a00*/  USHF.L.U32 UR4, UR4, 0x1, URZ ;  /* 0x0000000104047899 */ /* 0x000fe200080006ff */
[----:B------:R-:W2:Y:S11]  /*0a10*/  FENCE.VIEW.ASYNC.S ;  /* 0x00000000000073c6 */ /* 0x000eb60000000000 */
[----:B--2---:R2:W3:Y:S01]  /*0a20*/  SYNCS.EXCH.64 URZ, [UR6+0x100], UR4 ;  /* 0x0001000406ff75b2 */ /* 0x0044e20008000100 */
[----:B------:R2:W1:Y:S01]  /*0a30*/  SYNCS.EXCH.64 URZ, [UR6+0x108], UR4 ;  /* 0x0001080406ff75b2 */ /* 0x0004620008000100 */
[----:B------:R-:W-:Y:S01]  /*0a40*/  NOP ;  /* 0x0000000000007918 */ /* 0x000fe20000000000 */
.L_x_12:
[----:B------:R-:W4:Y:S01]  /*0a50*/  SHFL.IDX PT, R2, R46, RZ, 0x1f ;  /* 0x00001fff2e027589 */ /* 0x000f2200000e0000 */
[----:B------:R-:W-:Y:S01]  /*0a60*/  NOP ;  /* 0x0000000000007918 */ /* 0x000fe20000000000 */
[----:B----4-:R-:W-:-:S13]  /*0a70*/  ISETP.NE.AND P0, PT, R2, 0x4, PT ;  /* 0x000000040200780c */ /* 0x010fda0003f05270 */
[----:B------:R-:W-:Y:S05]  /*0a80*/  @P0 BRA `(.L_x_13) ;  /* 0x00000000004c0947 */ /* 0x000fea0003800000 */
[----:B--23--:R-:W2:Y:S01]  /*0a90*/  S2UR UR6, SR_CgaCtaId ;  /* 0x00000000000679c3 */ /* 0x00cea20000008800 */
[----:B------:R-:W-:Y:S01]  /*0aa0*/  UMOV UR4, 0x3a0 ;  /* 0x000003a000047882 */ /* 0x000fe20000000000 */
[----:B------:R-:W-:Y:S01]  /*0ab0*/  UMOV UR5, 0x400 ;  /* 0x0000040000057882 */ /* 0x000fe20000000000 */
[----:B------:R-:W-:Y:S01]  /*0ac0*/  USEL UR4, UR4, 0x320, UP3 ;  /* 0x0000032004047887 */ /* 0x000fe20009800000 */
[----:B------:R-:W-:Y:S01]  /*0ad0*/  UMOV UR8, 0x1 ;  /* 0x0000000100087882 */ /* 0x000fe20000000000 */
[----:B------:R-:W-:Y:S01]  /*0ae0*/  ELECT P0, URZ, PT ;  /* 0x0000000000ff782f */ /* 0x000fe20003800000 */
[----:B------:R-:W-:-:S04]  /*0af0*/  UIADD3 UR8, UPT, UPT, -UR8, 0x100000, URZ ;  /* 0x0010000008087890 */ /* 0x000fc8000fffe1ff */
[----:B------:R-:W-:Y:S02]  /*0b00*/  USHF.L.U32 UR9, UR8, 0xb, URZ ;  /* 0x0000000b08097899 */ /* 0x000fe400080006ff */
[----:B------:R-:W-:Y:S02]  /*0b10*/  USHF.L.U32 UR8, UR8, 0x1, URZ ;  /* 0x0000000108087899 */ /* 0x000fe400080006ff */
[----:B--2---:R-:W-:Y:S02]  /*0b20*/  ULEA UR6, UR6, UR5, 0x18 ;  /* 0x0000000506067291 */ /* 0x004fe4000f8ec0ff */
[----:B------:R-:W-:-:S04]  /*0b30*/  UIADD3 UR4, UPT, UPT, -UR4, 0x100000, URZ ;  /* 0x0010000004047890 */ /* 0x000fc8000fffe1ff */
[----:B------:R-:W-:Y:S02]  /*0b40*/  USHF.L.U32 UR5, UR4, 0xb, URZ ;  /* 0x0000000b04057899 */ /* 0x000fe400080006ff */
[----:B------:R-:W-:Y:S01]  /*0b50*/  USHF.L.U32 UR4, UR4, 0x1, URZ ;  /* 0x0000000104047899 */ /* 0x000fe200080006ff */
[----:B------:R-:W2:Y:S03]  /*0b60*/  FENCE.VIEW.ASYNC.S ;  /* 0x00000000000073c6 */ /* 0x000ea60000000000 */
[----:B--2---:R4:W2:Y:S08]  /*0b70*/  SYNCS.EXCH.64 URZ, [UR6+0x110], UR8 ;  /* 0x0001100806ff75b2 */ /* 0x0048b00008000100 */
[----:B------:R4:W3:Y:S01]  /*0b80*/  SYNCS.EXCH.64 URZ, [UR6+0x120], UR4 ;  /* 0x0001200406ff75b2 */ /* 0x0008e20008000100 */
[----:B------:R4:W1:Y:S01]  /*0b90*/  SYNCS.EXCH.64 URZ, [UR6+0x118], UR8 ;  /* 0x0001180806ff75b2 */ /* 0x0008620008000100 */
[----:B------:R4:W1:Y:S02]  /*0ba0*/  SYNCS.EXCH.64 URZ, [UR6+0x128], UR4 ;  /* 0x0001280406ff75b2 */ /* 0x0008640008000100 */
[----:B----4-:R-:W-:Y:S01]  /*0bb0*/  NOP ;  /* 0x0000000000007918 */ /* 0x010fe20000000000 */
.L_x_13:
[----:B------:R-:W4:Y:S01]  /*0bc0*/  SHFL.IDX PT, R2, R46, RZ, 0x1f ;  /* 0x00001fff2e027589 */ /* 0x000f2200000e0000 */
[----:B------:R-:W-:Y:S01]  /*0bd0*/  NOP ;  /* 0x0000000000007918 */ /* 0x000fe20000000000 */
[----:B----4-:R-:W-:-:S13]  /*0be0*/  ISETP.NE.AND P0, PT, R2, 0x5, PT ;  /* 0x000000050200780c */ /* 0x010fda0003f05270 */
[----:B------:R-:W-:Y:S05]  /*0bf0*/  @P0 BRA `(.L_x_14) ;  /* 0x0000000000580947 */ /* 0x000fea0003800000 */
[----:B--23--:R-:W2:Y:S01]  /*0c00*/  S2UR UR4, SR_CgaCtaId ;  /* 0x00000000000479c3 */ /* 0x00cea20000008800 */
        /* <DEDUP_REMOVED lines=10> */
[----:B--2---:R-:W-:Y:S01]  /*0cb0*/  ULEA UR4, UR4, UR5, 0x18 ;  /* 0x0000000504047291 */ /* 0x004fe2000f8ec0ff */
[----:B------:R-:W2:Y:S11]  /*0cc0*/  FENCE.VIEW.ASYNC.S ;  /* 0x00000000000073c6 */ /* 0x000eb60000000000 */
[----:B--2---:R4:W2:Y:S01]  /*0cd0*/  SYNCS.EXCH.64 URZ, [UR4+0x130], UR8 ;  /* 0x0001300804ff75b2 */ /* 0x0048a20008000100 */
[----:B------:R4:W3:Y:S01]  /*0ce0*/  SYNCS.EXCH.64 URZ, [UR4+0x150], UR6 ;  /* 0x0001500604ff75b2 */ /* 0x0008e20008000100 */
[----:B------:R4:W1:Y:S01]  /*0cf0*/  SYNCS.EXCH.64 URZ, [UR4+0x138], UR8 ;  /* 0x0001380804ff75b2 */ /* 0x0008620008000100 */
[----:B------:R4:W1:Y:S01]  /*0d00*/  SYNCS.EXCH.64 URZ, [UR4+0x158], UR6 ;  /* 0x0001580604ff75b2 */ /* 0x0008620008000100 */
[----:B------:R4:W1:Y:S01]  /*0d10*/  SYNCS.EXCH.64 URZ, [UR4+0x140], UR8 ;  /* 0x0001400804ff75b2 */ /* 0x0008620008000100 */
[----:B------:R4:W1:Y:S01]  /*0d20*/  SYNCS.EXCH.64 URZ, [UR4+0x160], UR6 ;  /* 0x0001600604ff75b2 */ /* 0x0008620008000100 */
[----:B------:R4:W1:Y:S01]  /*0d30*/  SYNCS.EXCH.64 URZ, [UR4+0x148], UR8 ;  /* 0x0001480804ff75b2 */ /* 0x0008620008000100 */
[----:B------:R4:W1:Y:S02]  /*0d40*/  SYNCS.EXCH.64 URZ, [UR4+0x168], UR6 ;  /* 0x0001680604ff75b2 */ /* 0x0008640008000100 */
[----:B----4-:R-:W-:Y:S01]  /*0d50*/  NOP ;  /* 0x0000000000007918 */ /* 0x010fe20000000000 */
.L_x_14:
[----:B------:R-:W4:Y:S01]  /*0d60*/  SHFL.IDX PT, R2, R46, RZ, 0x1f ;  /* 0x00001fff2e027589 */ /* 0x000f2200000e0000 */
[----:B------:R-:W1:Y:S01]  /*0d70*/  S2UR UR54, SR_CgaCtaId ;  /* 0x00000000003679c3 */ /* 0x000e620000008800 */
[----:B------:R-:W-:Y:S01]  /*0d80*/  NOP ;  /* 0x0000000000007918 */ /* 0x000fe20000000000 */
[----:B----4-:R-:W-:-:S13]  /*0d90*/  ISETP.NE.AND P0, PT, R2, 0x3, PT ;  /* 0x000000030200780c */ /* 0x010fda0003f05270 */
[----:B-1----:R-:W-:Y:S05]  /*0da0*/  @P0 BRA `(.L_x_15) ;  /* 0x0000000000340947 */ /* 0x002fea0003800000 */
[----:B--23--:R-:W-:Y:S01]  /*0db0*/  UMOV UR4, 0x400 ;  /* 0x0000040000047882 */ /* 0x00cfe20000000000 */
[----:B------:R-:W-:Y:S01]  /*0dc0*/  UMOV UR6, 0x20 ;  /* 0x0000002000067882 */ /* 0x000fe20000000000 */
[----:B------:R-:W-:Y:S02]  /*0dd0*/  ULEA UR4, UR54, UR4, 0x18 ;  /* 0x0000000436047291 */ /* 0x000fe4000f8ec0ff */
[----:B------:R-:W-:-:S04]  /*0de0*/  UIADD3 UR6, UPT, UPT, -UR6, 0x100000, URZ ;  /* 0x0010000006067890 */ /* 0x000fc8000fffe1ff */
[----:B------:R-:W-:Y:S02]  /*0df0*/  USHF.L.U32 UR7, UR6, 0xb, URZ ;  /* 0x0000000b06077899 */ /* 0x000fe400080006ff */
[----:B------:R-:W-:Y:S01]  /*0e00*/  USHF.L.U32 UR6, UR6, 0x1, URZ ;  /* 0x0000000106067899 */ /* 0x000fe200080006ff */
[----:B------:R-:W-:Y:S01]  /*0e10*/  ELECT P0, URZ, PT ;  /* 0x0000000000ff782f */ /* 0x000fe20003800000 */
[----:B------:R-:W1:Y:S10]  /*0e20*/  FENCE.VIEW.ASYNC.S ;  /* 0x00000000000073c6 */ /* 0x000e740000000000 */
[----:B-1----:R1:W4:Y:S01]  /*0e30*/  SYNCS.EXCH.64 URZ, [UR4+0x170], UR6 ;  /* 0x0001700604ff75b2 */ /* 0x0023220008000100 */
[----:B------:R1:W2:Y:S01]  /*0e40*/  SYNCS.EXCH.64 URZ, [UR4+0x180], UR6 ;  /* 0x0001800604ff75b2 */ /* 0x0002a20008000100 */
[----:B------:R1:W3:Y:S01]  /*0e50*/  SYNCS.EXCH.64 URZ, [UR4+0x178], UR6 ;  /* 0x0001780604ff75b2 */ /* 0x0002e20008000100 */
[----:B------:R1:W1:Y:S01]  /*0e60*/  SYNCS.EXCH.64 URZ, [UR4+0x188], UR6 ;  /* 0x0001880604ff75b2 */ /* 0x0002620008000100 */
[----:B------:R-:W-:Y:S01]  /*0e70*/  NOP ;  /* 0x0000000000007918 */ /* 0x000fe20000000000 */
.L_x_15:
[----:B-123--:R-:W1:Y:S01]  /*0e80*/  LDCU UR4, c[0x0][0x36c] ;  /* 0x00006d80ff0477ac */ /* 0x00ee620008000800 */
[----:B------:R-:W-:Y:S01]  /*0e90*/  ISETP.NE.OR P3, PT, R0, 0x2, !P3 ;  /* 0x000000020000780c */ /* 0x000fe20005f65670 */
[----:B------:R-:W-:Y:S01]  /*0ea0*/  NOP ;  /* 0x0000000000007918 */ /* 0x000fe20000000000 */
[----:B------:R-:W-:Y:S01]  /*0eb0*/  LOP3.LUT R0, R55, 0x1f, RZ, 0xc0, !PT ;  /* 0x0000001f37007812 */ /* 0x000fe200078ec0ff */
[----:B------:R-:W-:Y:S02]  /*0ec0*/  UISETP.NE.AND UP4, UPT, UR18, 0x2, UPT ;  /* 0x000000021200788c */ /* 0x000fe4000bf85270 */
[----:B------:R-:W-:Y:S02]  /*0ed0*/  UISETP.NE.AND UP5, UPT, UR18, URZ, UPT ;  /* 0x000000ff1200728c */ /* 0x000fe4000bfa5270 */
[----:B-1----:R-:W-:-:S09]  /*0ee0*/  UISETP.EQ.U32.AND UP6, UPT, UR4, 0x1, UPT ;  /* 0x000000010400788c */ /* 0x002fd2000bfc2070 */
[----:B------:R-:W-:Y:S05]  /*0ef0*/  BRA.U !UP6, `(.L_x_16) ;  /* 0x000000010e087547 */ /* 0x000fea000b800000 */
[----:B----4-:R-:W-:Y:S01]  /*0f00*/  UCGABAR_ARV ;  /* 0x00000000000079c7 */ /* 0x010fe20008000000 */
[----:B------:R-:W-:Y:S05]  /*0f10*/  BRA `(.L_x_17) ;  /* 0x0000000000047947 */ /* 0x000fea0003800000 */
.L_x_16:
[----:B----4-:R-:W-:Y:S01]  /*0f20*/  NOP ;  /* 0x0000000000007918 */ /* 0x010fe20000000000 */
.L_x_17:
[----:B------:R-:W1:Y:S01]  /*0f30*/  S2UR UR26, SR_CTAID.X ;  /* 0x00000000001a79c3 */ /* 0x000e620000002500 */
[----:B------:R-:W-:-:S05]  /*0f40*/  CS2R.32 R48, SR_CgaSize ;  /* 0x0000000000307805 */ /* 0x000fca0000008a00 */
[----:B------:R-:W-:-:S05]  /*0f50*/  IMAD R48, R48, -0xa0, RZ ;  /* 0xffffff6030307824 */ /* 0x000fca00078e02ff */
[----:B------:R-:W-:-:S14]  /*0f60*/  R2UR UR5, R48 ;  /* 0x00000000300572ca */ /* 0x000fdc00000e0000 */
[----:B------:R-:W2:Y:S01]  /*0f70*/  LDCU UR5, c[0x0][UR5+0x2b0] ;  /* 0x00005600050577ac */ /* 0x000ea20008000800 */
[----:B------:R-:W-:-:S05]  /*0f80*/  CS2R.32 R48, SR_CgaSize ;  /* 0x0000000000307805 */ /* 0x000fca0000008a00 */
[----:B------:R-:W-:-:S05]  /*0f90*/  IMAD R48, R48, -0xa0, RZ ;  /* 0xffffff6030307824 */ /* 0x000fca00078e02ff */
[----:B------:R-:W-:-:S14]  /*0fa0*/  R2UR UR4, R48 ;  /* 0x00000000300472ca */ /* 0x000fdc00000e0000 */
[----:B------:R-:W3:Y:S01]  /*0fb0*/  LDCU UR4, c[0x0][UR4+0x2b4] ;  /* 0x00005680040477ac */ /* 0x000ee20008000800 */
[----:B------:R-:W4:Y:S01]  /*0fc0*/  S2UR UR30, SR_CTAID.Y ;  /* 0x00000000001e79c3 */ /* 0x000f220000002600 */
[----:B------:R-:W-:-:S05]  /*0fd0*/  CS2R.32 R48, SR_CgaSize ;  /* 0x0000000000307805 */ /* 0x000fca0000008a00 */
[----:B------:R-:W-:-:S05]  /*0fe0*/  IMAD R48, R48, -0xa0, RZ ;  /* 0xffffff6030307824 */ /* 0x000fca00078e02ff */
[----:B------:R-:W-:-:S14]  /*0ff0*/  R2UR UR6, R48 ;  /* 0x00000000300672ca */ /* 0x000fdc00000e0000 */
[----:B------:R-:W3:Y:S01]  /*1000*/  LDCU UR6, c[0x0][UR6+0x2a0] ;  /* 0x00005400060677ac */ /* 0x000ee20008000800 */
[----:B------:R-:W-:-:S05]  /*1010*/  CS2R.32 R48, SR_CgaSize ;  /* 0x0000000000307805 */ /* 0x000fca0000008a00 */
[----:B------:R-:W-:-:S05]  /*1020*/  IMAD R48, R48, -0xa0, RZ ;  /* 0xffffff6030307824 */ /* 0x000fca00078e02ff */
[----:B------:R-:W-:-:S14]  /*1030*/  R2UR UR7, R48 ;  /* 0x00000000300772ca */ /* 0x000fdc00000e0000 */
[----:B------:R-:W3:Y:S01]  /*1040*/  LDCU UR7, c[0x0][UR7+0x2a4] ;  /* 0x00005480070777ac */ /* 0x000ee20008000800 */
[----:B------:R-:W-:Y:S01]  /*1050*/  USHF.L.U32 UR24, UR54, 0xa, URZ ;  /* 0x0000000a36187899 */ /* 0x000fe200080006ff */
[----:B------:R-:W3:Y:S01]  /*1060*/  LDCU UR19, c[0x0][0xb24] ;  /* 0x00016480ff1377ac */ /* 0x000ee20008000800 */
[----:B------:R-:W3:Y:S01]  /*1070*/  LDCU UR42, c[0x0][0xb24] ;  /* 0x00016480ff2a77ac */ /* 0x000ee20008000800 */
[----:B-1----:R-:W-:Y:S01]  /*1080*/  I2FP.F32.U32 R3, UR26 ;  /* 0x0000001a00037c45 */ /* 0x002fe20008201000 */
[----:B------:R-:W1:Y:S04]  /*1090*/  LDCU UR22, c[0x0][0xb30] ;  /* 0x00016600ff1677ac */ /* 0x000e680008000800 */
[----:B--2---:R-:W-:Y:S01]  /*10a0*/  FMUL R3, R3, UR5 ;  /* 0x0000000503037c20 */ /* 0x004fe20008400000 */
[----:B------:R-:W-:Y:S01]  /*10b0*/  ULOP3.LUT UR24, UR24, 0xc00, URZ, 0xc0, !UPT ;  /* 0x00000c0018187892 */ /* 0x000fe2000f8ec0ff */
[----:B----4-:R-:W-:-:S04]  /*10c0*/  I2FP.F32.U32 R2, UR30 ;  /* 0x0000001e00027c45 */ /* 0x010fc80008201000 */
[----:B------:R-:W2:Y:S01]  /*10d0*/  F2I.U32.TRUNC.NTZ R3, R3 ;  /* 0x0000000300037305 */ /* 0x000ea2000020f000 */
[----:B---3--:R-:W-:-:S07]  /*10e0*/  FMUL R2, R2, UR4 ;  /* 0x0000000402027c20 */ /* 0x008fce0008400000 */
[----:B------:R-:W3:Y:S01]  /*10f0*/  F2I.U32.TRUNC.NTZ R2, R2 ;  /* 0x0000000200027305 */ /* 0x000ee2000020f000 */
[----:B--2---:R-:W-:Y:S02]  /*1100*/  R2UR UR5, R3 ;  /* 0x00000000030572ca */ /* 0x004fe400000e0000 */
[----:B---3--:R-:W-:Y:S02]  /*1110*/  R2UR UR4, R2 ;  /* 0x00000000020472ca */ /* 0x008fe400000e0000 */
[----:B------:R-:W-:-:S09]  /*1120*/  PRMT R2, RZ, 0x7610, R2 ;  /* 0x00007610ff027816 */ /* 0x000fd20000000002 */
[----:B------:R-:W-:-:S04]  /*1130*/  UIADD3 UR5, UPT, UPT, -UR5, URZ, URZ ;  /* 0x000000ff05057290 */ /* 0x000fc8000fffe1ff */
[----:B------:R-:W-:Y:S02]  /*1140*/  UIMAD UR5, UR6, UR5, UR26 ;  /* 0x00000005060572a4 */ /* 0x000fe4000f8e021a */
[----:B------:R-:W-:-:S04]  /*1150*/  UIADD3 UR4, UPT, UPT, -UR4, URZ, URZ ;  /* 0x000000ff04047290 */ /* 0x000fc8000fffe1ff */
[----:B------:R-:W-:Y:S01]  /*1160*/  IMAD.U32 R48, RZ, RZ, UR5 ;  /* 0x00000005ff307e24 */ /* 0x000fe2000f8e00ff */
[----:B------:R-:W-:-:S06]  /*1170*/  UIMAD UR4, UR7, UR4, UR30 ;  /* 0x00000004070472a4 */ /* 0x000fcc000f8e021e */
[----:B------:R-:W-:Y:S01]  /*1180*/  IMAD.U32 R47, RZ, RZ, UR4 ;  /* 0x00000004ff2f7e24 */ /* 0x000fe2000f8e00ff */
[----:B-1----:R-:W-:Y:S06]  /*1190*/  BRA.U UP5, `(.L_x_18) ;  /* 0x0000000105487547 */ /* 0x002fec000b800000 */
[----:B------:R-:W-:Y:S02]  /*11a0*/  R2UR UR4, R47 ;  /* 0x000000002f0472ca */ /* 0x000fe400000e0000 */
[----:B------:R-:W-:-:S11]  /*11b0*/  R2UR UR8, R48 ;  /* 0x00000000300872ca */ /* 0x000fd600000e0000 */
[----:B------:R-:W-:Y:S02]  /*11c0*/  UISETP.NE.AND UP0, UPT, UR4, URZ, UPT ;  /* 0x000000ff0400728c */ /* 0x000fe4000bf05270 */
[----:B------:R-:W-:Y:S02]  /*11d0*/  UISETP.NE.AND UP2, UPT, UR8, 0x1, UPT ;  /* 0x000000010800788c */ /* 0x000fe4000bf45270 */
[----:B------:R-:W-:-:S04]  /*11e0*/  UISETP.EQ.OR UP0, UPT, UR8, URZ, !UP0 ;  /* 0x000000ff0800728c */ /* 0x000fc8000c702670 */
[----:B------:R-:W-:Y:S02]  /*11f0*/  USEL UR7, URZ, 0x1, !UP0 ;  /* 0x00000001ff077887 */ /* 0x000fe4000c000000 */
[----:B------:R-:W-:-:S04]  /*1200*/  UISETP.NE.AND UP0, UPT, UR4, URZ, UPT ;  /* 0x000000ff0400728c */ /* 0x000fc8000bf05270 */
[----:B------:R-:W-:-:S04]  /*1210*/  USEL UR4, URZ, 0x2, UP0 ;  /* 0x00000002ff047887 */ /* 0x000fc80008000000 */
[----:B------:R-:W-:Y:S02]  /*1220*/  USEL UR6, UR4, 0x2, UP2 ;  /* 0x0000000204067887 */ /* 0x000fe40009000000 */
[----:B------:R-:W-:Y:S02]  /*1230*/  USEL UR4, URZ, 0x4, UP0 ;  /* 0x00000004ff047887 */ /* 0x000fe40008000000 */
[----:B------:R-:W-:-:S04]  /*1240*/  UISETP.NE.AND UP2, UPT, UR8, 0x2, UPT ;  /* 0x000000020800788c */ /* 0x000fc8000bf45270 */
[----:B------:R-:W-:Y:S02]  /*1250*/  USEL UR5, UR4, 0x4, UP2 ;  /* 0x0000000404057887 */ /* 0x000fe40009000000 */
[----:B------:R-:W-:Y:S02]  /*1260*/  USEL UR4, URZ, 0x8, UP0 ;  /* 0x00000008ff047887 */ /* 0x000fe40008000000 */
[----:B------:R-:W-:Y:S02]  /*1270*/  UISETP.NE.AND UP0, UPT, UR8, 0x3, UPT ;  /* 0x000000030800788c */ /* 0x000fe4000bf05270 */
[----:B------:R-:W-:Y:S02]  /*1280*/  UIADD3 UR5, UPT, UPT, UR5, UR6, UR7 ;  /* 0x0000000605057290 */ /* 0x000fe4000fffe007 */
[----:B------:R-:W-:-:S04]  /*1290*/  USEL UR4, UR4, 0x8, UP0 ;  /* 0x0000000804047887 */ /* 0x000fc80008000000 */
[----:B------:R-:W-:-:S06]  /*12a0*/  UIADD3 UR4, UPT, UPT, UR5, UR4, URZ ;  /* 0x0000000405047290 */ /* 0x000fcc000fffe0ff */
[----:B------:R-:W-:-:S07]  /*12b0*/  IMAD.U32 R2, RZ, RZ, UR4 ;  /* 0x00000004ff027e24 */ /* 0x000fce000f8e00ff */
.L_x_18:
[----:B------:R-:W1:Y:S01]  /*12c0*/  S2UR UR36, SR_CTAID.Z ;  /* 0x00000000002479c3 */ /* 0x000e620000002700 */
[----:B------:R-:W-:-:S09]  /*12d0*/  UISETP.GE.AND UP0, UPT, UR19, 0x1, UPT ;  /* 0x000000011300788c */ /* 0x000fd2000bf06270 */
[----:B------:R-:W-:Y:S05]  /*12e0*/  BRA.U !UP0, `(.L_x_19) ;  /* 0x0000000108d07547 */ /* 0x000fea000b800000 */
[----:B------:R-:W2:Y:S01]  /*12f0*/  LDCU UR20, c[0x0][0xb0c] ;  /* 0x00016180ff1477ac */ /* 0x000ea20008000800 */
[----:B------:R-:W3:Y:S01]  /*1300*/  LDCU.128 UR12, c[0x0][0xb10] ;  /* 0x00016200ff0c77ac */ /* 0x000ee20008000c00 */
[----:B------:R-:W4:Y:S01]  /*1310*/  LDCU UR6, c[0x0][0x370] ;  /* 0x00006e00ff0677ac */ /* 0x000f220008000800 */
[----:B------:R-:W1:Y:S01]  /*1320*/  LDCU UR7, c[0x0][0x374] ;  /* 0x00006e80ff0777ac */ /* 0x000e620008000800 */
[----:B------:R-:W1:Y:S01]  /*1330*/  LDCU UR21, c[0x0][0xb20] ;  /* 0x00016400ff1577ac */ /* 0x000e620008000800 */
[----:B--2---:R-:W-:Y:S02]  /*1340*/  UISETP.NE.AND UP0, UPT, UR20, 0x1, UPT ;  /* 0x000000011400788c */ /* 0x004fe4000bf05270 */
[----:B---3--:R-:W-:Y:S01]  /*1350*/  UIMAD.WIDE.U32 UR4, UR26, UR12, URZ ;  /* 0x0000000c1a0472a5 */ /* 0x008fe2000f8e00ff */
[----:B------:R-:W2:Y:S01]  /*1360*/  LDCU.64 UR8, c[0x0][0xb28] ;  /* 0x00016500ff0877ac */ /* 0x000ea20008000a00 */
[----:B----4-:R-:W-:Y:S02]  /*1370*/  UIMAD.WIDE.U32 UR10, UR6, UR12, URZ ;  /* 0x0000000c060a72a5 */ /* 0x010fe4000f8e00ff */
[----:B------:R-:W-:-:S02]  /*1380*/  USHF.R.U32.HI UR5, URZ, UR13, UR5 ;  /* 0x0000000dff057299 */ /* 0x000fc40008011605 */
[----:B------:R-:W-:Y:S02]  /*1390*/  UISETP.NE.AND UP2, UPT, UR19, 0x1, UPT ;  /* 0x000000011300788c */ /* 0x000fe4000bf45270 */
[----:B------:R-:W-:Y:S01]  /*13a0*/  USEL UR5, UR26, UR5, !UP0 ;  /* 0x000000051a057287 */ /* 0x000fe2000c000000 */
[----:B------:R-:W-:Y:S01]  /*13b0*/  UMOV UR10, UR11 ;  /* 0x0000000b000a7c82 */ /* 0x000fe20008000000 */
[----:B------:R-:W-:Y:S02]  /*13c0*/  UIMAD.WIDE.U32 UR16, UR30, UR15, URZ ;  /* 0x0000000f1e1072a5 */ /* 0x000fe4000f8e00ff */
[----:B------:R-:W-:Y:S02]  /*13d0*/  @UP0 USHF.R.U32.HI UR6, URZ, UR13, UR10 ;  /* 0x0000000dff060299 */ /* 0x000fe4000801160a */
[----:B------:R-:W-:Y:S02]  /*13e0*/  UISETP.NE.AND UP0, UPT, UR14, 0x1, UPT ;  /* 0x000000010e00788c */ /* 0x000fe4000bf05270 */
[----:B-1----:R-:W-:-:S02]  /*13f0*/  UIMAD.WIDE.U32 UR10, UR7, UR15, URZ ;  /* 0x0000000f070a72a5 */ /* 0x002fc4000f8e00ff */
[----:B--2---:R-:W-:Y:S01]  /*1400*/  UIMAD.WIDE.U32 UR12, UR6, UR8, URZ ;  /* 0x00000008060c72a5 */ /* 0x004fe2000f8e00ff */
[----:B------:R-:W-:Y:S02]  /*1410*/  UMOV UR4, UR17 ;  /* 0x0000001100047c82 */ /* 0x000fe40008000000 */
[----:B------:R-:W-:Y:S02]  /*1420*/  USHF.R.U32.HI UR4, URZ, UR21, UR4 ;  /* 0x00000015ff047299 */ /* 0x000fe40008011604 */
[----:B------:R-:W-:Y:S02]  /*1430*/  UMOV UR10, UR11 ;  /* 0x0000000b000a7c82 */ /* 0x000fe40008000000 */
[----:B------:R-:W-:Y:S01]  /*1440*/  UMOV UR12, UR13 ;  /* 0x0000000d000c7c82 */ /* 0x000fe20008000000 */
[----:B------:R-:W-:Y:S02]  /*1450*/  @UP0 USHF.R.U32.HI UR7, URZ, UR21, UR10 ;  /* 0x00000015ff070299 */ /* 0x000fe4000801160a */
[----:B------:R-:W-:-:S02]  /*1460*/  USEL UR4, UR30, UR4, !UP0 ;  /* 0x000000041e047287 */ /* 0x000fc4000c000000 */
[----:B------:R-:W-:Y:S02]  /*1470*/  UIMAD.WIDE.U32 UR10, UR7, UR8, URZ ;  /* 0x00000008070a72a5 */ /* 0x000fe4000f8e00ff */
[----:B------:R-:W-:Y:S02]  /*1480*/  @UP2 USHF.R.U32.HI UR6, URZ, UR9, UR12 ;  /* 0x00000009ff062299 */ /* 0x000fe4000801160c */
[----:B------:R-:W-:-:S03]  /*1490*/  UIMAD.WIDE.U32 UR12, UR4, UR8, URZ ;  /* 0x00000008040c72a5 */ /* 0x000fc6000f8e00ff */
[----:B------:R-:W-:Y:S02]  /*14a0*/  UMOV UR10, UR11 ;  /* 0x0000000b000a7c82 */ /* 0x000fe40008000000 */
[----:B------:R-:W-:Y:S02]  /*14b0*/  @UP2 USHF.R.U32.HI UR7, URZ, UR9, UR10 ;  /* 0x00000009ff072299 */ /* 0x000fe4000801160a */
[----:B------:R-:W-:Y:S02]  /*14c0*/  UIMAD UR10, UR6, UR19, URZ ;  /* 0x00000013060a72a4 */ /* 0x000fe4000f8e02ff */
[----:B------:R-:W-:-:S04]  /*14d0*/  UIMAD UR7, UR7, UR19, URZ ;  /* 0x00000013070772a4 */ /* 0x000fc8000f8e02ff */
[----:B------:R-:W-:-:S03]  /*14e0*/  UISETP.GE.AND UP0, UPT, UR4, UR7, UPT ;  /* 0x000000070400728c */ /* 0x000fc6000bf06270 */
[----:B------:R-:W-:Y:S01]  /*14f0*/  UMOV UR7, UR13 ;  /* 0x0000000d00077c82 */ /* 0x000fe20008000000 */
[----:B------:R-:W-:Y:S02]  /*1500*/  UISETP.GE.OR UP0, UPT, UR5, UR10, UP0 ;  /* 0x0000000a0500728c */ /* 0x000fe40008706670 */
[----:B------:R-:W-:Y:S02]  /*1510*/  UIMAD.WIDE.U32 UR10, UR5, UR8, URZ ;  /* 0x00000008050a72a5 */ /* 0x000fe4000f8e00ff */
[----:B------:R-:W-:Y:S02]  /*1520*/  USHF.R.U32.HI UR7, URZ, UR9, UR7 ;  /* 0x00000009ff077299 */ /* 0x000fe40008011607 */
[----:B------:R-:W-:Y:S02]  /*1530*/  UIADD3 UR10, UPT, UPT, -UR4, URZ, URZ ;  /* 0x000000ff040a7290 */ /* 0x000fe4000fffe1ff */
[----:B------:R-:W-:Y:S02]  /*1540*/  USEL UR7, UR4, UR7, !UP2 ;  /* 0x0000000704077287 */ /* 0x000fe4000d000000 */
[----:B------:R-:W-:Y:S01]  /*1550*/  UIMAD UR10, UR14, UR10, UR30 ;  /* 0x0000000a0e0a72a4 */ /* 0x000fe2000f8e021e */
[----:B------:R-:W-:Y:S01]  /*1560*/  @!UP0 UMOV UR8, UR11 ;  /* 0x0000000b00088c82 */ /* 0x000fe20008000000 */
[----:B------:R-:W-:-:S02]  /*1570*/  UIADD3 UR11, UPT, UPT, -UR5, URZ, URZ ;  /* 0x000000ff050b7290 */ /* 0x000fc4000fffe1ff */
[----:B------:R-:W-:Y:S02]  /*1580*/  @!UP0 USHF.R.U32.HI UR8, URZ, UR9, UR8 ;  /* 0x00000009ff088299 */ /* 0x000fe40008011608 */
[----:B------:R-:W-:Y:S02]  /*1590*/  UIADD3 UR9, UPT, UPT, -UR7, URZ, URZ ;  /* 0x000000ff07097290 */ /* 0x000fe4000fffe1ff */
[----:B------:R-:W-:Y:S02]  /*15a0*/  @!UP0 USEL UR8, UR5, UR8, !UP2 ;  /* 0x0000000805088287 */ /* 0x000fe4000d000000 */
[----:B------:R-:W-:Y:S02]  /*15b0*/  UIMAD UR9, UR19, UR9, UR4 ;  /* 0x00000009130972a4 */ /* 0x000fe4000f8e0204 */
[----:B------:R-:W-:Y:S02]  /*15c0*/  @!UP0 UIADD3 UR7, UPT, UPT, UR7, -UR8, URZ ;  /* 0x8000000807078290 */ /* 0x000fe4000fffe0ff */
[----:B------:R-:W-:-:S02]  /*15d0*/  @!UP0 UIMAD UR6, UR9, UR6, UR8 ;  /* 0x00000006090682a4 */ /* 0x000fc4000f8e0208 */
[----:B------:R-:W-:Y:S02]  /*15e0*/  @!UP0 UIMAD UR4, UR7, UR19, UR5 ;  /* 0x00000013070482a4 */ /* 0x000fe4000f8e0205 */
[----:B------:R-:W-:Y:S02]  /*15f0*/  UIMAD UR26, UR20, UR11, UR26 ;  /* 0x0000000b141a72a4 */ /* 0x000fe4000f8e021a */
[----:B------:R-:W-:Y:S01]  /*1600*/  UIMAD UR30, UR4, UR14, UR10 ;  /* 0x0000000e041e72a4 */ /* 0x000fe2000f8e020a */
[----:B------:R-:W-:Y:S02]  /*1610*/  @!UP0 UMOV UR5, UR6 ;  /* 0x0000000600058c82 */ /* 0x000fe40008000000 */
[----:B------:R-:W-:-:S12]  /*1620*/  UIMAD UR26, UR5, UR20, UR26 ;  /* 0x00000014051a72a4 */ /* 0x000fd8000f8e021a */
.L_x_19:
[----:B------:R-:W-:-:S09]  /*1630*/  UISETP.NE.AND UP0, UPT, UR22, 0x1, UPT ;  /* 0x000000011600788c */ /* 0x000fd2000bf05270 */
[----:B------:R-:W-:Y:S05]  /*1640*/  BRA.U UP0, `(.L_x_20) ;  /* 0x0000000100407547 */ /* 0x000fea000b800000 */
[----:B------:R-:W2:Y:S01]  /*1650*/  LDCU.128 UR8, c[0x0][0xb10] ;  /* 0x00016200ff0877ac */ /* 0x000ea20008000c00 */
[----:B------:R-:W3:Y:S01]  /*1660*/  LDCU UR12, c[0x0][0xb0c] ;  /* 0x00016180ff0c77ac */ /* 0x000ee20008000800 */
[----:B------:R-:W4:Y:S01]  /*1670*/  LDCU UR13, c[0x0][0xb20] ;  /* 0x00016400ff0d77ac */ /* 0x000f220008000800 */
[----:B--2---:R-:W-:Y:S02]  /*1680*/  UIMAD.WIDE.U32 UR4, UR26, UR8, URZ ;  /* 0x000000081a0472a5 */ /* 0x004fe4000f8e00ff */
[----:B------:R-:W-:Y:S02]  /*1690*/  UIMAD.WIDE.U32 UR6, UR30, UR11, URZ ;  /* 0x0000000b1e0672a5 */ /* 0x000fe4000f8e00ff */
[----:B---3--:R-:W-:Y:S02]  /*16a0*/  UISETP.NE.AND UP0, UPT, UR12, 0x1, UPT ;  /* 0x000000010c00788c */ /* 0x008fe4000bf05270 */
[----:B------:R-:W-:-:S03]  /*16b0*/  USHF.R.U32.HI UR5, URZ, UR9, UR5 ;  /* 0x00000009ff057299 */ /* 0x000fc60008011605 */
[----:B------:R-:W-:Y:S01]  /*16c0*/  UMOV UR4, UR7 ;  /* 0x0000000700047c82 */ /* 0x000fe20008000000 */
[----:B------:R-:W-:Y:S02]  /*16d0*/  USEL UR5, UR26, UR5, !UP0 ;  /* 0x000000051a057287 */ /* 0x000fe4000c000000 */
[----:B------:R-:W-:Y:S02]  /*16e0*/  UISETP.NE.AND UP0, UPT, UR10, 0x1, UPT ;  /* 0x000000010a00788c */ /* 0x000fe4000bf05270 */
[----:B----4-:R-:W-:-:S04]  /*16f0*/  USHF.R.U32.HI UR4, URZ, UR13, UR4 ;  /* 0x0000000dff047299 */ /* 0x010fc80008011604 */
[----:B------:R-:W-:-:S04]  /*1700*/  USEL UR4, UR30, UR4, !UP0 ;  /* 0x000000041e047287 */ /* 0x000fc8000c000000 */
[----:B------:R-:W-:Y:S02]  /*1710*/  UIADD3 UR6, UPT, UPT, UR5, -UR4, URZ ;  /* 0x8000000405067290 */ /* 0x000fe4000fffe0ff */
[----:B------:R-:W-:Y:S02]  /*1720*/  UIADD3 UR4, UPT, UPT, -UR5, UR4, URZ ;  /* 0x0000000405047290 */ /* 0x000fe4000fffe1ff */
[----:B------:R-:W-:Y:S02]  /*1730*/  UIMAD UR30, UR6, UR10, UR30 ;  /* 0x0000000a061e72a4 */ /* 0x000fe4000f8e021e */
[----:B------:R-:W-:-:S12]  /*1740*/  UIMAD UR26, UR4, UR12, UR26 ;  /* 0x0000000c041a72a4 */ /* 0x000fd8000f8e021a */
.L_x_20:
[----:B------:R-:W-:Y:S01]  /*1750*/  UISETP.NE.AND UP0, UPT, UR18, 0x2, UPT ;  /* 0x000000021200788c */ /* 0x000fe2000bf05270 */
[----:B------:R-:W-:Y:S09]  /*1760*/  BRA.U !UP6, `(.L_x_21) ;  /* 0x000000010e0c7547 */ /* 0x000ff2000b800000 */
[----:B------:R-:W-:Y:S01]  /*1770*/  UCGABAR_WAIT ;  /* 0x0000000000007dc7 */ /* 0x000fe20008000000 */
[----:B------:R-:W-:Y:S01]  /*1780*/  CCTL.IVALL ;  /* 0x00000000ff00798f */ /* 0x000fe20002000000 */
[----:B------:R-:W-:Y:S05]  /*1790*/  BRA `(.L_x_22) ;  /* 0x0000000000047947 */ /* 0x000fea0003800000 */
.L_x_21:
[----:B------:R-:W-:Y:S06]  /*17a0*/  BAR.SYNC.DEFER_BLOCKING 0x0 ;  /* 0x0000000000007b1d */ /* 0x000fec0000010000 */
.L_x_22:
[----:B------:R-:W-:Y:S05]  /*17b0*/  BRA.U UP0, `(.L_x_23) ;  /* 0x0000001900147547 */ /* 0x000fea000b800000 */
[----:B------:R-:W2:Y:S01]  /*17c0*/  LDCU UR6, c[0x0][0x38c] ;  /* 0x00007180ff0677ac */ /* 0x000ea20008000800 */
[----:B------:R-:W-:Y:S01]  /*17d0*/  PLOP3.LUT P1, PT, PT, PT, UP3, 0x80, 0x8 ;  /* 0x000000000008781c */ /* 0x000fe20003f2f038 */
[----:B------:R-:W-:Y:S01]  /*17e0*/  IMAD.MOV.U32 R12, RZ, RZ, 0x1 ;  /* 0x00000001ff0c7424 */ /* 0x000fe200078e00ff */
[----:B------:R-:W-:Y:S01]  /*17f0*/  ISETP.EQ.OR P2, PT, R0, RZ, P3 ;  /* 0x000000ff0000720c */ /* 0x000fe20001f42670 */
[----:B------:R-:W-:Y:S01]  /*1800*/  UISETP.NE.AND UP1, UPT, UR18, URZ, UPT ;  /* 0x000000ff1200728c */ /* 0x000fe2000bf25270 */
[----:B------:R-:W-:Y:S01]  /*1810*/  PLOP3.LUT P1, PT, P1, PT, PT, 0x8, 0x80 ;  /* 0x000000000080781c */ /* 0x000fe20000f2e170 */
[----:B------:R-:W-:Y:S01]  /*1820*/  USEL UR25, URZ, 0x1, UP4 ;  /* 0x00000001ff197887 */ /* 0x000fe2000a000000 */
[----:B------:R-:W-:Y:S01]  /*1830*/  CS2R R10, SRZ ;  /* 0x00000000000a7805 */ /* 0x000fe2000001ff00 */
[----:B------:R-:W-:Y:S01]  /*1840*/  IMAD.MOV.U32 R9, RZ, RZ, RZ ;  /* 0x000000ffff097224 */ /* 0x000fe200078e00ff */
[----:B------:R-:W3:Y:S01]  /*1850*/  LDCU UR39, c[0x0][0x370] ;  /* 0x00006e00ff2777ac */ /* 0x000ee20008000800 */
[----:B------:R-:W-:Y:S01]  /*1860*/  IMAD.MOV.U32 R8, RZ, RZ, 0x1 ;  /* 0x00000001ff087424 */ /* 0x000fe200078e00ff */
[----:B------:R-:W4:Y:S01]  /*1870*/  LDCU.64 UR28, c[0x0][0x348] ;  /* 0x00006900ff1c77ac */ /* 0x000f220008000a00 */
[----:B------:R-:W-:-:S02]  /*1880*/  USHF.R.U32.HI UR44, URZ, 0x6, UR24 ;  /* 0x00000006ff2c7899 */ /* 0x000fc40008011618 */
[----:B--2---:R-:W-:Y:S02]  /*1890*/  UIADD3 UR5, UPT, UPT, UR6, 0x3f, URZ ;  /* 0x0000003f06057890 */ /* 0x004fe4000fffe0ff */
[----:B------:R-:W-:Y:S02]  /*18a0*/  UIADD3 UR45, UPT, UPT, UR6, 0x7e, URZ ;  /* 0x0000007e062d7890 */ /* 0x000fe4000fffe0ff */
[----:B------:R-:W-:Y:S01]  /*18b0*/  USHF.R.S32.HI UR4, URZ, 0x1f, UR5 ;  /* 0x0000001fff047899 */ /* 0x000fe20008011405 */
[----:B------:R-:W2:Y:S03]  /*18c0*/  LDCU UR38, c[0x0][0x374] ;  /* 0x00006e80ff2677ac */ /* 0x000ea60008000800 */
[----:B------:R-:W-:Y:S02]  /*18d0*/  ULEA.HI UR4, UR4, UR5, URZ, 0x6 ;  /* 0x0000000504047291 */ /* 0x000fe4000f8f30ff */
[----:B------:R-:W-:-:S02]  /*18e0*/  USEL UR25, UR25, 0x2, UP1 ;  /* 0x0000000219197887 */ /* 0x000fc40008800000 */
[----:B------:R-:W-:Y:S02]  /*18f0*/  USHF.R.S32.HI UR41, URZ, 0x6, UR4 ;  /* 0x00000006ff297899 */ /* 0x000fe40008011404 */
[----:B------:R-:W-:Y:S02]  /*1900*/  UIADD3 UR4, UPT, UPT, UR6, -0x1, URZ ;  /* 0xffffffff06047890 */ /* 0x000fe4000fffe0ff */
[----:B------:R-:W-:Y:S02]  /*1910*/  UISETP.LT.U32.AND UP0, UPT, UR41, 0xd, UPT ;  /* 0x0000000d2900788c */ /* 0x000fe4000bf01070 */
[----:B------:R-:W-:Y:S02]  /*1920*/  UISETP.GE.U32.AND UP2, UPT, UR4, -0x7f, UPT ;  /* 0xffffff810400788c */ /* 0x000fe4000bf46070 */
[----:B------:R-:W-:Y:S01]  /*1930*/  USEL UR40, UR41, 0xd, UP0 ;  /* 0x0000000d29287887 */ /* 0x000fe20008000000 */
[----:B------:R-:W-:-:S03]  /*1940*/  UMOV UR5, URZ ;  /* 0x000000ff00057c82 */ /* 0x000fc60008000000 */
[----:B------:R-:W-:Y:S02]  /*1950*/  UIADD3 UR21, UPT, UPT, UR40, -0x1, URZ ;  /* 0xffffffff28157890 */ /* 0x000fe4000fffe0ff */
[----:B------:R-:W-:-:S03]  /*1960*/  UIADD3 UR43, UPT, UPT, UR41, -UR40, URZ ;  /* 0x80000028292b7290 */ /* 0x000fc6000fffe0ff */
[----:B------:R-:W-:-:S04]  /*1970*/  @UP2 UIADD3 UR21, UPT, UPT, UR40, URZ, URZ ;  /* 0x000000ff28152290 */ /* 0x000fc8000fffe0ff */
[----:B--234-:R-:W-:-:S12]  /*1980*/  UIADD3 UR21, UPT, UPT, UR21, 0x1, URZ ;  /* 0x0000000115157890 */ /* 0x01cfd8000fffe0ff */
.L_x_43:
[----:B------:R-:W-:Y:S01]  /*1990*/  UISETP.NE.AND UP0, UPT, UR54, URZ, UPT ;  /* 0x000000ff3600728c */ /* 0x000fe2000bf05270 */
[----:B------:R-:W2:Y:S08]  /*19a0*/  S2UR UR54, SR_CgaCtaId ;  /* 0x00000000003679c3 */ /* 0x000eb00000008800 */
[----:B------:R-:W-:Y:S05]  /*19b0*/  BRA.U UP0, `(.L_x_24) ;  /* 0x0000000100347547 */ /* 0x000fea000b800000 */
[----:B------:R-:W3:Y:S01]  /*19c0*/  S2R R0, SR_CgaCtaId ;  /* 0x0000000000007919 */ /* 0x000ee20000008800 */
[----:B------:R-:W-:-:S04]  /*19d0*/  MOV R2, 0x400 ;  /* 0x0000040000027802 */ /* 0x000fc80000000f00 */
[----:B---3--:R-:W-:Y:S02]  /*19e0*/  LEA R0, R0, R2, 0x18 ;  /* 0x0000000200007211 */ /* 0x008fe400078ec0ff */
[----:B------:R-:W-:-:S03]  /*19f0*/  SHF.L.U32 R2, R8, 0x1f, RZ ;  /* 0x0000001f08027819 */ /* 0x000fc600000006ff */
[----:B------:R-:W-:-:S04]  /*1a00*/  IMAD R0, R9, 0x8, R0 ;  /* 0x0000000809007824 */ /* 0x000fc800078e0200 */
[----:B------:R-:W3:Y:S02]  /*1a10*/  SYNCS.PHASECHK.TRANS64.TRYWAIT P0, [R0+URZ+0x180], R2 ;  /* 0x00018002000075a7 */ /* 0x000ee400080011ff */
[----:B---3--:R-:W-:Y:S05]  /*1a20*/  @!P0 BRA `(.L_x_25) ;  /* 0x0000006000988947 */ /* 0x008fea0003800000 */
.L_x_132:
[----:B------:R-:W-:Y:S01]  /*1a30*/  VIADD R9, R9, 0x1 ;  /* 0x0000000109097836 */ /* 0x000fe20000000000 */
[----:B------:R3:W-:Y:S04]  /*1a40*/  SYNCS.ARRIVE.TRANS64.A1T0 RZ, [R0+URZ+0x170], RZ ;  /* 0x000170ff00ff79a7 */ /* 0x0007e800081000ff */
[----:B------:R-:W-:-:S04]  /*1a50*/  ISETP.NE.AND P0, PT, R9, 0x2, PT ;  /* 0x000000020900780c */ /* 0x000fc80003f05270 */
[----:B------:R-:W-:Y:S02]  /*1a60*/  SEL R9, R9, RZ, P0 ;  /* 0x000000ff09097207 */ /* 0x000fe40000000000 */
[----:B---3--:R-:W-:-:S04]  /*1a70*/  SEL R0, RZ, 0x1, P0 ;  /* 0x00000001ff007807 */ /* 0x008fc80000000000 */
[----:B------:R-:W-:-:S07]  /*1a80*/  LOP3.LUT R8, R8, R0, RZ, 0x3c, !PT ;  /* 0x0000000008087212 */ /* 0x000fce00078e3cff */
.L_x_24:
[----:B------:R-:W-:Y:S01]  /*1a90*/  UMOV UR6, 0x400 ;  /* 0x0000040000067882 */ /* 0x000fe20000000000 */
[----:B------:R-:W-:Y:S01]  /*1aa0*/  SHF.L.U32 R0, R12, 0x1f, RZ ;  /* 0x0000001f0c007819 */ /* 0x000fe200000006ff */
[----:B--2---:R-:W-:Y:S02]  /*1ab0*/  ULEA UR6, UR54, UR6, 0x18 ;  /* 0x0000000636067291 */ /* 0x004fe4000f8ec0ff */
[----:B------:R-:W-:Y:S02]  /*1ac0*/  UISETP.GE.U32.AND UP0, UPT, UR45, 0x7f, UPT ;  /* 0x0000007f2d00788c */ /* 0x000fe4000bf06070 */
[----:B------:R-:W-:Y:S02]  /*1ad0*/  ULEA UR4, UR5, UR6, 0x3 ;  /* 0x0000000605047291 */ /* 0x000fe4000f8e18ff */
[----:B------:R-:W-:Y:S02]  /*1ae0*/  USHF.L.U32 UR35, UR26, 0x6, URZ ;  /* 0x000000061a237899 */ /* 0x000fe400080006ff */
[----:B------:R-:W-:Y:S01]  /*1af0*/  ULEA UR11, UR30, UR44, 0x6 ;  /* 0x0000002c1e0b7291 */ /* 0x000fe2000f8e30ff */
[----:B------:R-:W-:-:S04]  /*1b00*/  UMOV UR13, URZ ;  /* 0x000000ff000d7c82 */ /* 0x000fc80008000000 */
[----:B------:R2:W3:Y:S01]  /*1b10*/  SYNCS.PHASECHK.TRANS64.TRYWAIT P0, [UR4+0x68], R0 ;  /* 0x00006800ff0075a7 */ /* 0x0004e20008001104 */
[----:B------:R-:W-:Y:S06]  /*1b20*/  BRA.U !UP0, `(.L_x_26) ;  /* 0x0000000108c07547 */ /* 0x000fec000b800000 */
[----:B------:R-:W-:Y:S01]  /*1b30*/  UMOV UR7, URZ ;  /* 0x000000ff00077c82 */ /* 0x000fe20008000000 */
[----:B------:R-:W-:-:S05]  /*1b40*/  UMOV UR4, UR5 ;  /* 0x0000000500047c82 */ /* 0x000fca0008000000 */
.L_x_32:
[----:B------:R-:W-:Y:S01]  /*1b50*/  ULEA UR33, UR4, UR6, 0x3 ;  /* 0x0000000604217291 */ /* 0x000fe2000f8e18ff */
[----:B---3--:R-:W-:Y:S01]  /*1b60*/  @!P3 MOV R2, 0x4000 ;  /* 0x000040000002b802 */ /* 0x008fe20000000f00 */
[----:B-1-34-:R-:W-:Y:S10]  /*1b70*/  @P0 BRA `(.L_x_27) ;  /* 0x00000000000c0947 */ /* 0x01aff40003800000 */
[----:B------:R-:W-:-:S04]  /*1b80*/  SHF.L.U32 R3, R12, 0x1f, RZ ;  /* 0x0000001f0c037819 */ /* 0x000fc800000006ff */
[----:B------:R-:W3:Y:S02]  /*1b90*/  SYNCS.PHASECHK.TRANS64.TRYWAIT P0, [UR33+0x68], R3 ;  /* 0x00006803ff0075a7 */ /* 0x000ee40008001121 */
[----:B---3--:R-:W-:Y:S05]  /*1ba0*/  @!P0 BRA `(.L_x_28) ;  /* 0x00000060004c8947 */ /* 0x008fea0003800000 */
.L_x_27:
[----:B------:R3:W-:Y:S01]  /*1bb0*/  @!P3 SYNCS.ARRIVE.TRANS64 RZ, [UR33], R2 ;  /* 0x00000002ffffb9a7 */ /* 0x0007e20008000021 */
[----:B------:R-:W-:-:S04]  /*1bc0*/  ULOP3.LUT UR5, UR25, 0x2, URZ, 0xfc, !UPT ;  /* 0x0000000219057892 */ /* 0x000fc8000f8efcff */
[----:B------:R-:W-:-:S09]  /*1bd0*/  UISETP.NE.AND UP0, UPT, UR5, 0x2, UPT ;  /* 0x000000020500788c */ /* 0x000fd2000bf05270 */
[----:B------:R-:W-:Y:S05]  /*1be0*/  BRA.U UP0, `(.L_x_29) ;  /* 0x0000000100047547 */ /* 0x000fea000b800000 */
[----:B-1----:R-:W-:Y:S05]  /*1bf0*/  BPT.TRAP 0x1 ;  /* 0x000000040000795c */ /* 0x002fea0000300000 */
.L_x_29:
[----:B------:R-:W-:Y:S04]  /*1c00*/  BSSY.RECONVERGENT B0, `(.L_x_30) ;  /* 0x0000003000007945 */ /* 0x000fe80003800200 */
[----:B------:R-:W-:Y:S05]  /*1c10*/  @P2 BRA `(.L_x_31) ;  /* 0x0000000000042947 */ /* 0x000fea0003800000 */
[----:B-1----:R-:W-:Y:S05]  /*1c20*/  BPT.TRAP 0x1 ;  /* 0x000000040000795c */ /* 0x002fea0000300000 */
.L_x_31:
[----:B-1----:R-:W-:Y:S05]  /*1c30*/  BSYNC.RECONVERGENT B0 ;  /* 0x0000000000007941 */ /* 0x002fea0003800200 */
.L_x_30:
[----:B------:R-:W-:Y:S02]  /*1c40*/  UIADD3 UR5, UPT, UPT, UR4, 0x1, URZ ;  /* 0x0000000104057890 */ /* 0x000fe4000fffe0ff */
[----:B------:R-:W-:Y:S02]  /*1c50*/  ULEA UR32, UR4, UR6, 0xd ;  /* 0x0000000604207291 */ /* 0x000fe4000f8e68ff */
[----:B------:R-:W-:Y:S02]  /*1c60*/  UISETP.NE.AND UP0, UPT, UR5, 0xd, UPT ;  /* 0x0000000d0500788c */ /* 0x000fe4000bf05270 */
[----:B------:R-:W-:Y:S02]  /*1c70*/  USHF.L.U32 UR34, UR7, 0x6, URZ ;  /* 0x0000000607227899 */ /* 0x000fe400080006ff */
[----:B------:R-:W-:Y:S02]  /*1c80*/  USEL UR9, URZ, 0x1, UP0 ;  /* 0x00000001ff097887 */ /* 0x000fe40008000000 */
[----:B------:R-:W-:-:S02]  /*1c90*/  USEL UR5, UR5, URZ, UP0 ;  /* 0x000000ff05057287 */ /* 0x000fc40008000000 */
[----:B------:R-:W-:Y:S02]  /*1ca0*/  UIADD3 UR14, UP0, UPT, UR28, 0x180, URZ ;  /* 0x000001801c0e7890 */ /* 0x000fe4000ff1e0ff */
[----:B------:R-:W-:Y:S01]  /*1cb0*/  ULEA UR8, UR5, UR6, 0x3 ;  /* 0x0000000605087291 */ /* 0x000fe2000f8e18ff */
[----:B------:R-:W-:Y:S01]  /*1cc0*/  LOP3.LUT R12, R12, UR9, RZ, 0x3c, !PT ;  /* 0x000000090c0c7c12 */ /* 0x000fe2000f8e3cff */
[----:B------:R-:W-:Y:S02]  /*1cd0*/  ULEA UR4, UR4, UR24, 0xc ;  /* 0x0000001804047291 */ /* 0x000fe4000f8e60ff */
[----:B------:R-:W-:Y:S01]  /*1ce0*/  UIADD3 UR7, UPT, UPT, UR7, 0x1, URZ ;  /* 0x0000000107077890 */ /* 0x000fe2000fffe0ff */
[----:B--2---:R-:W-:Y:S01]  /*1cf0*/  SHF.L.U32 R0, R12, 0x1f, RZ ;  /* 0x0000001f0c007819 */ /* 0x004fe200000006ff */
[----:B------:R-:W-:Y:S02]  /*1d00*/  UIADD3 UR16, UP1, UPT, UR28, 0x80, URZ ;  /* 0x000000801c107890 */ /* 0x000fe4000ff3e0ff */
[----:B------:R-:W-:Y:S01]  /*1d10*/  UIADD3.X UR15, UPT, UPT, URZ, UR29, URZ, UP0, !UPT ;  /* 0x0000001dff0f7290 */ /* 0x000fe200087fe4ff */
[----:B------:R4:W1:Y:S01]  /*1d20*/  SYNCS.PHASECHK.TRANS64.TRYWAIT P0, [UR8+0x68], R0 ;  /* 0x00006800ff0075a7 */ /* 0x0008620008001108 */
[----:B------:R-:W-:-:S02]  /*1d30*/  ULEA UR4, UR4, UR6, 0x1 ;  /* 0x0000000604047291 */ /* 0x000fc4000f8e08ff */
[----:B------:R-:W-:Y:S02]  /*1d40*/  UISETP.NE.AND UP0, UPT, UR7, UR21, UPT ;  /* 0x000000150700728c */ /* 0x000fe4000bf05270 */
[----:B------:R-:W-:Y:S02]  /*1d50*/  UIADD3.X UR17, UPT, UPT, URZ, UR29, URZ, UP1, !UPT ;  /* 0x0000001dff117290 */ /* 0x000fe40008ffe4ff */
[----:B------:R-:W-:Y:S02]  /*1d60*/  UIADD3 UR32, UPT, UPT, UR32, 0x3400, URZ ;  /* 0x0000340020207890 */ /* 0x000fe4000fffe0ff */
[----:B------:R-:W-:Y:S01]  /*1d70*/  UIADD3 UR8, UPT, UPT, UR4, 0x1d400, URZ ;  /* 0x0001d40004087890 */ /* 0x000fe2000fffe0ff */
[----:B------:R-:W-:Y:S01]  /*1d80*/  UMOV UR18, 0x0 ;  /* 0x0000000000127882 */ /* 0x000fe20000000000 */
[----:B------:R-:W-:Y:S01]  /*1d90*/  UMOV UR19, 0x10000000 ;  /* 0x1000000000137882 */ /* 0x000fe20000000000 */
[----:B------:R-:W-:Y:S01]  /*1da0*/  UMOV UR4, 0xf0000 ;  /* 0x000f000000047882 */ /* 0x000fe20000000000 */
[----:B------:R-:W-:Y:S01]  /*1db0*/  UMOV UR12, UR36 ;  /* 0x00000024000c7c82 */ /* 0x000fe20008000000 */
[----:B------:R-:W-:Y:S01]  /*1dc0*/  UMOV UR9, UR33 ;  /* 0x0000002100097c82 */ /* 0x000fe20008000000 */
[----:B------:R-:W-:Y:S01]  /*1dd0*/  UMOV UR10, UR34 ;  /* 0x00000022000a7c82 */ /* 0x000fe20008000000 */
[----:B------:R-:W-:Y:S01]  /*1de0*/  UTMALDG.3D [UR32], [UR16], desc[UR18] ;  /* 0x00001220100075b4 */ /* 0x000fe20008011000 */
[----:B------:R-:W-:Y:S01]  /*1df0*/  UMOV UR13, UR21 ;  /* 0x00000015000d7c82 */ /* 0x000fe20008000000 */
[----:B------:R2:W-:Y:S02]  /*1e00*/  UTMALDG.3D.MULTICAST [UR8], [UR14], UR4, desc[UR18] ;  /* 0x000012080e0073b4 */ /* 0x0005e40008011804 */
[----:B--2---:R-:W-:Y:S01]  /*1e10*/  UMOV UR4, UR5 ;  /* 0x0000000500047c82 */ /* 0x004fe20008000000 */
[----:B------:R-:W-:Y:S05]  /*1e20*/  BRA.U UP0, `(.L_x_32) ;  /* 0xfffffffd00487547 */ /* 0x000fea000b83ffff */
.L_x_26:
[----:B------:R-:W-:Y:S01]  /*1e30*/  ULEA UR4, UR5, UR6, 0x3 ;  /* 0x0000000605047291 */ /* 0x000fe2000f8e18ff */
[----:B--2-4-:R-:W-:Y:S01]  /*1e40*/  SHF.L.U32 R0, R12, 0x1f, RZ ;  /* 0x0000001f0c007819 */ /* 0x014fe200000006ff */
[----:B------:R-:W-:Y:S01]  /*1e50*/  @!P1 SYNCS.ARRIVE.TRANS64.A1T0 RZ, [UR6+0x108], RZ ;  /* 0x000108ffffff99a7 */ /* 0x000fe20008100006 */
[----:B------:R-:W-:-:S06]  /*1e60*/  UISETP.GT.AND UP0, UPT, UR41, UR40, UPT ;  /* 0x000000282900728c */ /* 0x000fcc000bf04270 */
[----:B-1-3--:R1:W2:Y:S03]  /*1e70*/  SYNCS.PHASECHK.TRANS64.TRYWAIT P0, [UR4+0x68], R0 ;  /* 0x00006800ff0075a7 */ /* 0x00a2a60008001104 */
[----:B------:R-:W-:Y:S05]  /*1e80*/  BRA.U !UP0, `(.L_x_33) ;  /* 0x0000000108c47547 */ /* 0x000fea000b800000 */
[----:B------:R-:W-:Y:S01]  /*1e90*/  UIADD3 UR26, UPT, UPT, UR43, UR13, URZ ;  /* 0x0000000d2b1a7290 */ /* 0x000fe2000fffe0ff */
[----:B------:R-:W-:-:S11]  /*1ea0*/  UMOV UR4, UR5 ;  /* 0x0000000500047c82 */ /* 0x000fd60008000000 */
.L_x_39:
[----:B------:R-:W-:Y:S01]  /*1eb0*/  ULEA UR17, UR4, UR6, 0x3 ;  /* 0x0000000604117291 */ /* 0x000fe2000f8e18ff */
[----:B--2---:R-:W-:Y:S01]  /*1ec0*/  @!P3 MOV R2, 0x4000 ;  /* 0x000040000002b802 */ /* 0x004fe20000000f00 */
[----:B--2-4-:R-:W-:Y:S10]  /*1ed0*/  @P0 BRA `(.L_x_34) ;  /* 0x00000000000c0947 */ /* 0x014ff40003800000 */
[----:B------:R-:W-:-:S04]  /*1ee0*/  SHF.L.U32 R3, R12, 0x1f, RZ ;  /* 0x0000001f0c037819 */ /* 0x000fc800000006ff */
[----:B------:R-:W2:Y:S02]  /*1ef0*/  SYNCS.PHASECHK.TRANS64.TRYWAIT P0, [UR17+0x68], R3 ;  /* 0x00006803ff0075a7 */ /* 0x000ea40008001111 */
[----:B--2---:R-:W-:Y:S05]  /*1f00*/  @!P0 BRA `(.L_x_35) ;  /* 0x0000005c008c8947 */ /* 0x004fea0003800000 */
.L_x_34:
[----:B------:R2:W-:Y:S01]  /*1f10*/  @!P3 SYNCS.ARRIVE.TRANS64 RZ, [UR17], R2 ;  /* 0x00000002ffffb9a7 */ /* 0x0005e20008000011 */
[----:B------:R-:W-:-:S04]  /*1f20*/  ULOP3.LUT UR5, UR25, 0x2, URZ, 0xfc, !UPT ;  /* 0x0000000219057892 */ /* 0x000fc8000f8efcff */
[----:B------:R-:W-:-:S09]  /*1f30*/  UISETP.NE.AND UP0, UPT, UR5, 0x2, UPT ;  /* 0x000000020500788c */ /* 0x000fd2000bf05270 */
[----:B------:R-:W-:Y:S05]  /*1f40*/  BRA.U UP0, `(.L_x_36) ;  /* 0x0000000100047547 */ /* 0x000fea000b800000 */
[----:B------:R-:W-:Y:S05]  /*1f50*/  BPT.TRAP 0x1 ;  /* 0x000000040000795c */ /* 0x000fea0000300000 */
.L_x_36:
[----:B------:R-:W-:Y:S04]  /*1f60*/  BSSY.RECONVERGENT B0, `(.L_x_37) ;  /* 0x0000003000007945 */ /* 0x000fe80003800200 */
[----:B------:R-:W-:Y:S05]  /*1f70*/  @P2 BRA `(.L_x_38) ;  /* 0x0000000000042947 */ /* 0x000fea0003800000 */
[----:B------:R-:W-:Y:S05]  /*1f80*/  BPT.TRAP 0x1 ;  /* 0x000000040000795c */ /* 0x000fea0000300000 */
.L_x_38:
[----:B------:R-:W-:Y:S05]  /*1f90*/  BSYNC.RECONVERGENT B0 ;  /* 0x0000000000007941 */ /* 0x000fea0003800200 */
.L_x_37:
[----:B------:R-:W-:Y:S02]  /*1fa0*/  UIADD3 UR5, UPT, UPT, UR4, 0x1, URZ ;  /* 0x0000000104057890 */ /* 0x000fe4000fffe0ff */
[----:B------:R-:W-:Y:S02]  /*1fb0*/  ULEA UR16, UR4, UR6, 0xd ;  /* 0x0000000604107291 */ /* 0x000fe4000f8e68ff */
[----:B------:R-:W-:Y:S02]  /*1fc0*/  UISETP.NE.AND UP0, UPT, UR5, 0xd, UPT ;  /* 0x0000000d0500788c */ /* 0x000fe4000bf05270 */
[----:B------:R-:W-:Y:S02]  /*1fd0*/  ULEA UR4, UR4, UR24, 0xc ;  /* 0x0000001804047291 */ /* 0x000fe4000f8e60ff */
[----:B------:R-:W-:Y:S02]  /*1fe0*/  USEL UR8, URZ, 0x1, UP0 ;  /* 0x00000001ff087887 */ /* 0x000fe40008000000 */
[----:B------:R-:W-:-:S02]  /*1ff0*/  USEL UR5, UR5, URZ, UP0 ;  /* 0x000000ff05057287 */ /* 0x000fc40008000000 */
[----:B------:R-:W-:Y:S02]  /*2000*/  UIADD3 UR22, UP1, UPT, UR28, 0x80, URZ ;  /* 0x000000801c167890 */ /* 0x000fe4000ff3e0ff */
[----:B------:R-:W-:Y:S01]  /*2010*/  UIADD3 UR14, UP0, UPT, UR28, 0x180, URZ ;  /* 0x000001801c0e7890 */ /* 0x000fe2000ff1e0ff */
[----:B------:R-:W-:Y:S01]  /*2020*/  LOP3.LUT R12, R12, UR8, RZ, 0x3c, !PT ;  /* 0x000000080c0c7c12 */ /* 0x000fe2000f8e3cff */
[----:B------:R-:W-:Y:S02]  /*2030*/  ULEA UR4, UR4, UR6, 0x1 ;  /* 0x0000000604047291 */ /* 0x000fe4000f8e08ff */
[----:B------:R-:W-:Y:S01]  /*2040*/  ULEA UR7, UR5, UR6, 0x3 ;  /* 0x0000000605077291 */ /* 0x000fe2000f8e18ff */
[----:B-1----:R-:W-:Y:S01]  /*2050*/  SHF.L.U32 R0, R12, 0x1f, RZ ;  /* 0x0000001f0c007819 */ /* 0x002fe200000006ff */
[----:B------:R-:W-:Y:S02]  /*2060*/  USHF.L.U32 UR18, UR13, 0x6, URZ ;  /* 0x000000060d127899 */ /* 0x000fe400080006ff */
[----:B------:R-:W-:-:S02]  /*2070*/  UIADD3 UR16, UPT, UPT, UR16, 0x3400, URZ ;  /* 0x0000340010107890 */ /* 0x000fc4000fffe0ff */
[----:B------:R-:W-:Y:S02]  /*2080*/  UIADD3.X UR23, UPT, UPT, URZ, UR29, URZ, UP1, !UPT ;  /* 0x0000001dff177290 */ /* 0x000fe40008ffe4ff */
[----:B------:R-:W-:Y:S01]  /*2090*/  UIADD3 UR8, UPT, UPT, UR4, 0x1d400, URZ ;  /* 0x0001d40004087890 */ /* 0x000fe2000fffe0ff */
[----:B------:R3:W4:Y:S01]  /*20a0*/  SYNCS.PHASECHK.TRANS64.TRYWAIT P0, [UR7+0x68], R0 ;  /* 0x00006800ff0075a7 */ /* 0x0007220008001107 */
[----:B------:R-:W-:Y:S01]  /*20b0*/  UIADD3.X UR15, UPT, UPT, URZ, UR29, URZ, UP0, !UPT ;  /* 0x0000001dff0f7290 */ /* 0x000fe200087fe4ff */
[----:B------:R-:W-:Y:S01]  /*20c0*/  UMOV UR30, 0x0 ;  /* 0x00000000001e7882 */ /* 0x000fe20000000000 */
[----:B------:R-:W-:Y:S01]  /*20d0*/  UMOV UR31, 0x10000000 ;  /* 0x10000000001f7882 */ /* 0x000fe20000000000 */
[----:B------:R-:W-:Y:S01]  /*20e0*/  UMOV UR19, UR35 ;  /* 0x0000002300137c82 */ /* 0x000fe20008000000 */
[----:B------:R-:W-:Y:S01]  /*20f0*/  UMOV UR20, UR36 ;  /* 0x0000002400147c82 */ /* 0x000fe20008000000 */
[----:B------:R-:W-:Y:S01]  /*2100*/  UMOV UR7, 0xf0000 ;  /* 0x000f000000077882 */ /* 0x000fe20000000000 */
[----:B------:R-:W-:Y:S01]  /*2110*/  UMOV UR12, UR36 ;  /* 0x00000024000c7c82 */ /* 0x000fe20008000000 */
[----:B------:R-:W-:Y:S01]  /*2120*/  UMOV UR9, UR17 ;  /* 0x0000001100097c82 */ /* 0x000fe20008000000 */
[----:B------:R-:W-:Y:S01]  /*2130*/  UMOV UR10, UR18 ;  /* 0x00000012000a7c82 */ /* 0x000fe20008000000 */
[----:B------:R3:W-:Y:S01]  /*2140*/  UTMALDG.3D [UR16], [UR22], desc[UR30] ;  /* 0x00001e10160075b4 */ /* 0x0007e20008011000 */
[----:B------:R-:W-:Y:S01]  /*2150*/  UIADD3 UR13, UPT, UPT, UR13, 0x1, URZ ;  /* 0x000000010d0d7890 */ /* 0x000fe2000fffe0ff */
[----:B------:R-:W-:-:S03]  /*2160*/  UMOV UR4, UR5 ;  /* 0x0000000500047c82 */ /* 0x000fc60008000000 */
[----:B------:R-:W-:Y:S01]  /*2170*/  UISETP.NE.AND UP0, UPT, UR13, UR26, UPT ;  /* 0x0000001a0d00728c */ /* 0x000fe2000bf05270 */
[----:B------:R3:W-:Y:S08]  /*2180*/  UTMALDG.3D.MULTICAST [UR8], [UR14], UR7, desc[UR30] ;  /* 0x00001e080e0073b4 */ /* 0x0007f00008011807 */
[----:B---3--:R-:W-:Y:S05]  /*2190*/  BRA.U UP0, `(.L_x_39) ;  /* 0xfffffffd00447547 */ /* 0x008fea000b83ffff */
.L_x_33:
[C---:B------:R-:W-:Y:S01]  /*21a0*/  LEA R3, R11.reuse, UR6, 0x3 ;  /* 0x000000060b037c11 */ /* 0x040fe2000f8e18ff */
[----:B------:R-:W-:Y:S01]  /*21b0*/  NOP ;  /* 0x0000000000007918 */ /* 0x000fe20000000000 */
[----:B-1----:R-:W-:Y:S02]  /*21c0*/  SHF.L.U32 R0, R10, 0x1f, RZ ;  /* 0x0000001f0a007819 */ /* 0x002fe400000006ff */
[----:B------:R-:W-:Y:S02]  /*21d0*/  LEA R4, R11, UR6, 0x4 ;  /* 0x000000060b047c11 */ /* 0x000fe4000f8e20ff */
[----:B--2-4-:R-:W1:Y:S02]  /*21e0*/  SYNCS.PHASECHK.TRANS64.TRYWAIT P0, [R3+URZ+0x110], R0 ;  /* 0x00011000030075a7 */ /* 0x014e6400080011ff */
[----:B-1----:R-:W-:Y:S05]  /*21f0*/  @!P0 BRA `(.L_x_40) ;  /* 0x0000005800e88947 */ /* 0x002fea0003800000 */
.L_x_135:
[----:B------:R-:W2:Y:S01]  /*2200*/  LDS.128 R4, [R4+0x1a0] ;  /* 0x0001a00004047984 */ /* 0x000ea20000000c00 */
[----:B------:R-:W-:Y:S01]  /*2210*/  UISETP.GE.AND UP0, UPT, UR42, 0x1, UPT ;  /* 0x000000012a00788c */ /* 0x000fe2000bf06270 */
[----:B------:R-:W-:Y:S01]  /*2220*/  @!PT LDS RZ, [RZ] ;  /* 0x00000000fffff984 */ /* 0x000fe20000000800 */
[----:B------:R-:W-:Y:S01]  /*2230*/  @!PT LDS RZ, [RZ] ;  /* 0x00000000fffff984 */ /* 0x000fe20000000800 */
[----:B------:R-:W-:Y:S01]  /*2240*/  @!PT LDS RZ, [RZ] ;  /* 0x00000000fffff984 */ /* 0x000fe20000000800 */
[----:B------:R-:W-:Y:S01]  /*2250*/  @!PT LDS RZ, [RZ] ;  /* 0x00000000fffff984 */ /* 0x000fe20000000800 */
[----:B------:R3:W-:Y:S06]  /*2260*/  MEMBAR.ALL.CTA ;  /* 0x0000000000007992 */ /* 0x0007ec0000008000 */
[----:B---3--:R-:W3:Y:S01]  /*2270*/  FENCE.VIEW.ASYNC.S ;  /* 0x00000000000073c6 */ /* 0x008ee20000000000 */
[----:B--2---:R-:W-:-:S13]  /*2280*/  LOP3.LUT P0, RZ, R6, 0x1, RZ, 0xc0, !PT ;  /* 0x0000000106ff7812 */ /* 0x004fda000780c0ff */
[----:B---3--:R-:W-:Y:S01]  /*2290*/  VOTEU.ANY UP1, P0 ;  /* 0x0000000000ff7886 */ /* 0x008fe20000020100 */
[----:B------:R-:W-:-:S13]  /*22a0*/  PLOP3.LUT P0, PT, PT, PT, UP1, 0x80, 0x8 ;  /* 0x000000000008781c */ /* 0x000fda0003f0f018 */
[----:B-1----:R-:W-:Y:S02]  /*22b0*/  @P0 LOP3.LUT R0, R5, 0xffff, RZ, 0xc0, !PT ;  /* 0x0000ffff05000812 */ /* 0x002fe400078ec0ff */
[----:B------:R-:W-:Y:S02]  /*22c0*/  @P0 MOV R2, R4 ;  /* 0x0000000400020202 */ /* 0x000fe40000000f00 */
[----:B------:R-:W-:Y:S01]  /*22d0*/  @P0 R2UR UR7, R0 ;  /* 0x00000000000702ca */ /* 0x000fe200000e0000 */
[----:B------:R-:W-:Y:S01]  /*22e0*/  VIADD R0, R3, 0x120 ;  /* 0x0000012003007836 */ /* 0x000fe20000000000 */
[----:B------:R-:W-:Y:S02]  /*22f0*/  @P0 SHF.R.U32.HI R4, RZ, 0x10, R5 ;  /* 0x00000010ff040819 */ /* 0x000fe40000011605 */
[----:B------:R-:W-:Y:S02]  /*2300*/  @P0 R2UR UR8, R2 ;  /* 0x00000000020802ca */ /* 0x000fe400000e0000 */
[----:B------:R-:W-:-:S02]  /*2310*/  PRMT R0, RZ, 0x654, R0 ;  /* 0x00000654ff007816 */ /* 0x000fc40000000000 */
[----:B------:R-:W-:Y:S02]  /*2320*/  @P0 R2UR UR4, R4 ;  /* 0x00000000040402ca */ /* 0x000fe400000e0000 */
[----:B------:R1:W-:Y:S03]  /*2330*/  SYNCS.ARRIVE.TRANS64.RED.A1T0 RZ, [R0+URZ], RZ ;  /* 0x000000ff00ff79a7 */ /* 0x0003e600081004ff */
[----:B------:R-:W-:-:S04]  /*2340*/  @UP1 UMOV UR27, UR7 ;  /* 0x00000007001b1c82 */ /* 0x000fc80008000000 */
[----:B------:R-:W-:-:S04]  /*2350*/  @UP1 UMOV UR37, UR8 ;  /* 0x0000000800251c82 */ /* 0x000fc80008000000 */
[----:B------:R-:W-:Y:S01]  /*2360*/  @UP1 UMOV UR36, UR4 ;  /* 0x0000000400241c82 */ /* 0x000fe20008000000 */
[----:B------:R-:W-:Y:S05]  /*2370*/  BRA.U !UP0, `(.L_x_41) ;  /* 0x0000000108d47547 */ /* 0x000fea000b800000 */
[----:B------:R-:W2:Y:S01]  /*2380*/  LDCU.128 UR12, c[0x0][0xb10] ;  /* 0x00016200ff0c77ac */ /* 0x000ea20008000c00 */
[----:B------:R-:W3:Y:S01]  /*2390*/  LDCU UR26, c[0x0][0xb20] ;  /* 0x00016400ff1a77ac */ /* 0x000ee20008000800 */
[----:B------:R-:W4:Y:S01]  /*23a0*/  LDCU UR20, c[0x0][0xb0c] ;  /* 0x00016180ff1477ac */ /* 0x000f220008000800 */
[----:B------:R-:W1:Y:S01]  /*23b0*/  LDCU.64 UR10, c[0x0][0xb28] ;  /* 0x00016500ff0a77ac */ /* 0x000e620008000a00 */
[----:B------:R-:W-:Y:S02]  /*23c0*/  UISETP.NE.AND UP3, UPT, UR42, 0x1, UPT ;  /* 0x000000012a00788c */ /* 0x000fe4000bf65270 */
[----:B--2---:R-:W-:Y:S02]  /*23d0*/  UIMAD.WIDE.U32 UR16, UR38, UR15, URZ ;  /* 0x0000000f261072a5 */ /* 0x004fe4000f8e00ff */
[----:B------:R-:W-:Y:S02]  /*23e0*/  UIMAD.WIDE.U32 UR8, UR39, UR12, URZ ;  /* 0x0000000c270872a5 */ /* 0x000fe4000f8e00ff */
[----:B------:R-:W-:-:S02]  /*23f0*/  UISETP.NE.AND UP0, UPT, UR14, 0x1, UPT ;  /* 0x000000010e00788c */ /* 0x000fc4000bf05270 */
[----:B------:R-:W-:Y:S01]  /*2400*/  UIMAD.WIDE.U32 UR22, UR27, UR15, URZ ;  /* 0x0000000f1b1672a5 */ /* 0x000fe2000f8e00ff */
[----:B------:R-:W-:Y:S02]  /*2410*/  UMOV UR16, UR17 ;  /* 0x0000001100107c82 */ /* 0x000fe40008000000 */
[----:B------:R-:W-:Y:S01]  /*2420*/  UMOV UR8, UR9 ;  /* 0x0000000900087c82 */ /* 0x000fe20008000000 */
[----:B---3--:R-:W-:Y:S02]  /*2430*/  USHF.R.U32.HI UR16, URZ, UR26, UR16 ;  /* 0x0000001aff107299 */ /* 0x008fe40008011610 */
[----:B----4-:R-:W-:Y:S02]  /*2440*/  UISETP.NE.AND UP2, UPT, UR20, 0x1, UPT ;  /* 0x000000011400788c */ /* 0x010fe4000bf45270 */
[----:B------:R-:W-:Y:S02]  /*2450*/  USHF.R.U32.HI UR8, URZ, UR13, UR8 ;  /* 0x0000000dff087299 */ /* 0x000fe40008011608 */
[----:B------:R-:W-:-:S02]  /*2460*/  USEL UR7, UR38, UR16, !UP0 ;  /* 0x0000001026077287 */ /* 0x000fc4000c000000 */
[----:B------:R-:W-:Y:S02]  /*2470*/  USEL UR8, UR39, UR8, !UP2 ;  /* 0x0000000827087287 */ /* 0x000fe4000d000000 */
[----:B-1----:R-:W-:Y:S01]  /*2480*/  UIMAD.WIDE.U32 UR16, UR7, UR10, URZ ;  /* 0x0000000a071072a5 */ /* 0x002fe2000f8e00ff */
[----:B------:R-:W-:Y:S01]  /*2490*/  UMOV UR4, UR23 ;  /* 0x0000001700047c82 */ /* 0x000fe20008000000 */
[----:B------:R-:W-:Y:S02]  /*24a0*/  UIMAD.WIDE.U32 UR18, UR37, UR12, URZ ;  /* 0x0000000c251272a5 */ /* 0x000fe4000f8e00ff */
[----:B------:R-:W-:-:S03]  /*24b0*/  UIMAD.WIDE.U32 UR22, UR8, UR10, URZ ;  /* 0x0000000a081672a5 */ /* 0x000fc6000f8e00ff */
[----:B------:R-:W-:Y:S01]  /*24c0*/  UMOV UR16, UR17 ;  /* 0x0000001100107c82 */ /* 0x000fe20008000000 */
[----:B------:R-:W-:Y:S02]  /*24d0*/  USHF.R.U32.HI UR4, URZ, UR26, UR4 ;  /* 0x0000001aff047299 */ /* 0x000fe40008011604 */
[----:B------:R-:W-:Y:S01]  /*24e0*/  @UP3 USHF.R.U32.HI UR7, URZ, UR11, UR16 ;  /* 0x0000000bff073299 */ /* 0x000fe20008011610 */
[----:B------:R-:W-:Y:S01]  /*24f0*/  UMOV UR18, UR19 ;  /* 0x0000001300127c82 */ /* 0x000fe20008000000 */
[----:B------:R-:W-:Y:S01]  /*2500*/  UMOV UR22, UR23 ;  /* 0x0000001700167c82 */ /* 0x000fe20008000000 */
[----:B------:R-:W-:Y:S02]  /*2510*/  USHF.R.U32.HI UR13, URZ, UR13, UR18 ;  /* 0x0000000dff0d7299 */ /* 0x000fe40008011612 */
[----:B------:R-:W-:Y:S02]  /*2520*/  USEL UR4, UR27, UR4, !UP0 ;  /* 0x000000041b047287 */ /* 0x000fe4000c000000 */
[----:B------:R-:W-:-:S02]  /*2530*/  @UP3 USHF.R.U32.HI UR8, URZ, UR11, UR22 ;  /* 0x0000000bff083299 */ /* 0x000fc40008011616 */
[----:B------:R-:W-:Y:S02]  /*2540*/  UIMAD UR9, UR42, UR7, URZ ;  /* 0x000000072a0972a4 */ /* 0x000fe4000f8e02ff */
[----:B------:R-:W-:Y:S02]  /*2550*/  USEL UR7, UR37, UR13, !UP2 ;  /* 0x0000000d25077287 */ /* 0x000fe4000d000000 */
[----:B------:R-:W-:Y:S02]  /*2560*/  UIMAD UR12, UR42, UR8, URZ ;  /* 0x000000082a0c72a4 */ /* 0x000fe4000f8e02ff */
[----:B------:R-:W-:Y:S02]  /*2570*/  UISETP.GE.AND UP0, UPT, UR4, UR9, UPT ;  /* 0x000000090400728c */ /* 0x000fe4000bf06270 */
[----:B------:R-:W-:Y:S02]  /*2580*/  UIMAD.WIDE.U32 UR16, UR4, UR10, URZ ;  /* 0x0000000a041072a5 */ /* 0x000fe4000f8e00ff */
[----:B------:R-:W-:-:S02]  /*2590*/  UISETP.GE.OR UP0, UPT, UR7, UR12, UP0 ;  /* 0x0000000c0700728c */ /* 0x000fc40008706670 */
[----:B------:R-:W-:Y:S02]  /*25a0*/  UIMAD.WIDE.U32 UR12, UR7, UR10, URZ ;  /* 0x0000000a070c72a5 */ /* 0x000fe4000f8e00ff */
[----:B------:R-:W-:Y:S01]  /*25b0*/  UIADD3 UR15, UPT, UPT, -UR4, URZ, URZ ;  /* 0x000000ff040f7290 */ /* 0x000fe2000fffe1ff */
[----:B------:R-:W-:Y:S01]  /*25c0*/  UMOV UR10, UR17 ;  /* 0x00000011000a7c82 */ /* 0x000fe20008000000 */
[----:B------:R-:W-:Y:S02]  /*25d0*/  UIADD3 UR12, UPT, UPT, -UR7, URZ, URZ ;  /* 0x000000ff070c7290 */ /* 0x000fe4000fffe1ff */
[----:B------:R-:W-:-:S03]  /*25e0*/  USHF.R.U32.HI UR10, URZ, UR11, UR10 ;  /* 0x0000000bff0a7299 */ /* 0x000fc6000801160a */
[----:B------:R-:W-:Y:S01]  /*25f0*/  @!UP0 UMOV UR9, UR13 ;  /* 0x0000000d00098c82 */ /* 0x000fe20008000000 */
[----:B------:R-:W-:Y:S02]  /*2600*/  UIMAD UR15, UR14, UR15, UR27 ;  /* 0x0000000f0e0f72a4 */ /* 0x000fe4000f8e021b */
[----:B------:R-:W-:Y:S02]  /*2610*/  USEL UR10, UR4, UR10, !UP3 ;  /* 0x0000000a040a7287 */ /* 0x000fe4000d800000 */
[----:B------:R-:W-:Y:S02]  /*2620*/  @!UP0 USHF.R.U32.HI UR9, URZ, UR11, UR9 ;  /* 0x0000000bff098299 */ /* 0x000fe40008011609 */
[----:B------:R-:W-:Y:S02]  /*2630*/  UIADD3 UR11, UPT, UPT, -UR10, URZ, URZ ;  /* 0x000000ff0a0b7290 */ /* 0x000fe4000fffe1ff */
[----:B------:R-:W-:Y:S02]  /*2640*/  @!UP0 USEL UR9, UR7, UR9, !UP3 ;  /* 0x0000000907098287 */ /* 0x000fe4000d800000 */
[----:B------:R-:W-:-:S02]  /*2650*/  UIMAD UR11, UR42, UR11, UR4 ;  /* 0x0000000b2a0b72a4 */ /* 0x000fc4000f8e0204 */
[----:B------:R-:W-:Y:S02]  /*2660*/  @!UP0 UIADD3 UR10, UPT, UPT, UR10, -UR9, URZ ;  /* 0x800000090a0a8290 */ /* 0x000fe4000fffe0ff */
[----:B------:R-:W-:Y:S02]  /*2670*/  @!UP0 UIMAD UR9, UR11, UR8, UR9 ;  /* 0x000000080b0982a4 */ /* 0x000fe4000f8e0209 */
[----:B------:R-:W-:Y:S02]  /*2680*/  @!UP0 UIMAD UR4, UR42, UR10, UR7 ;  /* 0x0000000a2a0482a4 */ /* 0x000fe4000f8e0207 */
[----:B------:R-:W-:Y:S02]  /*2690*/  UIMAD UR8, UR20, UR12, UR37 ;  /* 0x0000000c140872a4 */ /* 0x000fe4000f8e0225 */
[----:B------:R-:W-:Y:S01]  /*26a0*/  UIMAD UR27, UR4, UR14, UR15 ;  /* 0x0000000e041b72a4 */ /* 0x000fe2000f8e020f */
[----:B------:R-:W-:Y:S02]  /*26b0*/  @!UP0 UMOV UR7, UR9 ;  /* 0x0000000900078c82 */ /* 0x000fe40008000000 */
[----:B------:R-:W-:-:S12]  /*26c0*/  UIMAD UR37, UR7, UR20, UR8 ;  /* 0x00000014072572a4 */ /* 0x000fd8000f8e0208 */
.L_x_41:
[----:B------:R-:W2:Y:S02]  /*26d0*/  LDCU UR4, c[0x0][0xb30] ;  /* 0x00016600ff0477ac */ /* 0x000ea40008000800 */
[----:B--2---:R-:W-:-:S09]  /*26e0*/  UISETP.NE.AND UP0, UPT, UR4, 0x1, UPT ;  /* 0x000000010400788c */ /* 0x004fd2000bf05270 */
[----:B------:R-:W-:Y:S05]  /*26f0*/  BRA.U UP0, `(.L_x_42) ;  /* 0x0000000100447547 */ /* 0x000fea000b800000 */
[----:B------:R-:W2:Y:S01]  /*2700*/  LDCU.128 UR12, c[0x0][0xb10] ;  /* 0x00016200ff0c77ac */ /* 0x000ea20008000c00 */
[----:B------:R-:W3:Y:S01]  /*2710*/  LDCU UR16, c[0x0][0xb0c] ;  /* 0x00016180ff1077ac */ /* 0x000ee20008000800 */
[----:B------:R-:W4:Y:S01]  /*2720*/  LDCU UR17, c[0x0][0xb20] ;  /* 0x00016400ff1177ac */ /* 0x000f220008000800 */
[----:B--2---:R-:W-:Y:S02]  /*2730*/  UIMAD.WIDE.U32 UR10, UR37, UR12, URZ ;  /* 0x0000000c250a72a5 */ /* 0x004fe4000f8e00ff */
[----:B------:R-:W-:Y:S02]  /*2740*/  UIMAD.WIDE.U32 UR8, UR27, UR15, URZ ;  /* 0x0000000f1b0872a5 */ /* 0x000fe4000f8e00ff */
[----:B---3--:R-:W-:Y:S02]  /*2750*/  UISETP.NE.AND UP2, UPT, UR16, 0x1, UPT ;  /* 0x000000011000788c */ /* 0x008fe4000bf45270 */
[----:B------:R-:W-:Y:S01]  /*2760*/  UISETP.NE.AND UP0, UPT, UR14, 0x1, UPT ;  /* 0x000000010e00788c */ /* 0x000fe2000bf05270 */
[----:B------:R-:W-:-:S02]  /*2770*/  UMOV UR7, UR11 ;  /* 0x0000000b00077c82 */ /* 0x000fc40008000000 */
[----:B------:R-:W-:Y:S01]  /*2780*/  UMOV UR4, UR9 ;  /* 0x0000000900047c82 */ /* 0x000fe20008000000 */
[----:B------:R-:W-:Y:S02]  /*2790*/  USHF.R.U32.HI UR7, URZ, UR13, UR7 ;  /* 0x0000000dff077299 */ /* 0x000fe40008011607 */
[----:B----4-:R-:W-:Y:S02]  /*27a0*/  USHF.R.U32.HI UR4, URZ, UR17, UR4 ;  /* 0x00000011ff047299 */ /* 0x010fe40008011604 */
[----:B------:R-:W-:Y:S02]  /*27b0*/  USEL UR7, UR37, UR7, !UP2 ;  /* 0x0000000725077287 */ /* 0x000fe4000d000000 */
[----:B------:R-:W-:-:S04]  /*27c0*/  USEL UR4, UR27, UR4, !UP0 ;  /* 0x000000041b047287 */ /* 0x000fc8000c000000 */
[----:B------:R-:W-:Y:S02]  /*27d0*/  UIADD3 UR8, UPT, UPT, UR7, -UR4, URZ ;  /* 0x8000000407087290 */ /* 0x000fe4000fffe0ff */
[----:B------:R-:W-:Y:S02]  /*27e0*/  UIADD3 UR4, UPT, UPT, -UR7, UR4, URZ ;  /* 0x0000000407047290 */ /* 0x000fe4000fffe1ff */
[----:B------:R-:W-:Y:S02]  /*27f0*/  UIMAD UR27, UR8, UR14, UR27 ;  /* 0x0000000e081b72a4 */ /* 0x000fe4000f8e021b */
[----:B------:R-:W-:-:S12]  /*2800*/  UIMAD UR37, UR4, UR16, UR37 ;  /* 0x00000010042572a4 */ /* 0x000fd8000f8e0225 */
.L_x_42:
[----:B------:R-:W-:Y:S01]  /*2810*/  VIADD R11, R11, 0x1 ;  /* 0x000000010b0b7836 */ /* 0x000fe20000000000 */
[----:B------:R-:W-:Y:S02]  /*2820*/  R2UR UR7, R48 ;  /* 0x00000000300772ca */ /* 0x000fe400000e0000 */
[----:B------:R-:W-:Y:S02]  /*2830*/  R2UR UR4, R47 ;  /* 0x000000002f0472ca */ /* 0x000fe400000e0000 */
[C---:B------:R-:W-:Y:S02]  /*2840*/  ISETP.NE.AND P0, PT, R11.reuse, 0x2, PT ;  /* 0x000000020b00780c */ /* 0x040fe40003f05270 */
[----:B------:R-:W-:Y:S02]  /*2850*/  PLOP3.LUT P1, PT, PT, PT, PT, 0x80, 0x8 ;  /* 0x000000000008781c */ /* 0x000fe40003f2f070 */
[----:B-1----:R-:W-:Y:S02]  /*2860*/  SEL R0, RZ, 0x1, P0 ;  /* 0x00000001ff007807 */ /* 0x002fe40000000000 */
[----:B------:R-:W-:-:S02]  /*2870*/  SEL R11, R11, RZ, P0 ;  /* 0x000000ff0b0b7207 */ /* 0x000fc40000000000 */
[----:B------:R-:W-:Y:S01]  /*2880*/  LOP3.LUT R10, R10, R0, RZ, 0x3c, !PT ;  /* 0x000000000a0a7212 */ /* 0x000fe200078e3cff */
[----:B------:R-:W-:Y:S02]  /*2890*/  UIADD3 UR26, UPT, UPT, UR37, UR7, URZ ;  /* 0x00000007251a7290 */ /* 0x000fe4000fffe0ff */
[----:B------:R-:W-:Y:S01]  /*28a0*/  UIADD3 UR30, UPT, UPT, UR27, UR4, URZ ;  /* 0x000000041b1e7290 */ /* 0x000fe2000fffe0ff */
[----:B------:R-:W-:Y:S11]  /*28b0*/  BRA.U UP1, `(.L_x_43) ;  /* 0xfffffff101347547 */ /* 0x000ff6000b83ffff */
[----:B------:R-:W-:Y:S01]  /*28c0*/  UIADD3 UR7, UPT, UPT, UR6, 0x68, URZ ;  /* 0x0000006806077890 */ /* 0x000fe2000fffe0ff */
[----:B------:R-:W-:-:S03]  /*28d0*/  SHF.L.U32 R2, R12, 0x1f, RZ ;  /* 0x0000001f0c027819 */ /* 0x000fc600000006ff */
[----:B------:R-:W-:-:S09]  /*28e0*/  ULEA UR4, UR5, UR7, 0x3 ;  /* 0x0000000705047291 */ /* 0x000fd2000f8e18ff */
[----:B------:R-:W1:Y:S02]  /*28f0*/  SYNCS.PHASECHK.TRANS64.TRYWAIT P0, [UR4], R2 ;  /* 0x00000002ff0075a7 */ /* 0x000e640008001104 */
[----:B-1----:R-:W-:Y:S05]  /*2900*/  @!P0 BRA `(.L_x_44) ;  /* 0x0000005400388947 */ /* 0x002fea0003800000 */
.L_x_137:
[----:B------:R-:W-:-:S04]  /*2910*/  UIADD3 UR4, UPT, UPT, UR5, 0x1, URZ ;  /* 0x0000000105047890 */ /* 0x000fc8000fffe0ff */
[----:B------:R-:W-:-:S04]  /*2920*/  UISETP.NE.AND UP0, UPT, UR4, 0xd, UPT ;  /* 0x0000000d0400788c */ /* 0x000fc8000bf05270 */
[----:B------:R-:W-:Y:S02]  /*2930*/  USEL UR6, URZ, 0x1, UP0 ;  /* 0x00000001ff067887 */ /* 0x000fe40008000000 */
[----:B------:R-:W-:-:S04]  /*2940*/  USEL UR4, UR4, URZ, UP0 ;  /* 0x000000ff04047287 */ /* 0x000fc80008000000 */
[----:B------:R-:W-:Y:S01]  /*2950*/  ULEA UR5, UR4, UR7, 0x3 ;  /* 0x0000000704057291 */ /* 0x000fe2000f8e18ff */
[----:B-1----:R-:W-:-:S04]  /*2960*/  LOP3.LUT R2, R12, UR6, RZ, 0x3c, !PT ;  /* 0x000000060c027c12 */ /* 0x002fc8000f8e3cff */
[----:B------:R-:W-:-:S04]  /*2970*/  SHF.L.U32 R3, R2, 0x1f, RZ ;  /* 0x0000001f02037819 */ /* 0x000fc800000006ff */
[----:B------:R-:W1:Y:S02]  /*2980*/  SYNCS.PHASECHK.TRANS64.TRYWAIT P0, [UR5], R3 ;  /* 0x00000003ff0075a7 */ /* 0x000e640008001105 */
[----:B-1----:R-:W-:Y:S05]  /*2990*/  @!P0 BRA `(.L_x_45) ;  /* 0x00000054002c8947 */ /* 0x002fea0003800000 */
.L_x_139:
[----:B------:R-:W-:-:S04]  /*29a0*/  UIADD3 UR4, UPT, UPT, UR4, 0x1, URZ ;  /* 0x0000000104047890 */ /* 0x000fc8000fffe0ff */
[----:B------:R-:W-:-:S04]  /*29b0*/  UISETP.NE.AND UP0, UPT, UR4, 0xd, UPT ;  /* 0x0000000d0400788c */ /* 0x000fc8000bf05270 */
[----:B------:R-:W-:Y:S02]  /*29c0*/  USEL UR6, URZ, 0x1, UP0 ;  /* 0x00000001ff067887 */ /* 0x000fe40008000000 */
[----:B------:R-:W-:-:S04]  /*29d0*/  USEL UR4, UR4, URZ, UP0 ;  /* 0x000000ff04047287 */ /* 0x000fc80008000000 */
[----:B------:R-:W-:Y:S01]  /*29e0*/  ULEA UR5, UR4, UR7, 0x3 ;  /* 0x0000000704057291 */ /* 0x000fe2000f8e18ff */
[----:B------:R-:W-:-:S04]  /*29f0*/  LOP3.LUT R2, R2, UR6, RZ, 0x3c, !PT ;  /* 0x0000000602027c12 */ /* 0x000fc8000f8e3cff */
[----:B-1----:R-:W-:-:S04]  /*2a00*/  SHF.L.U32 R3, R2, 0x1f, RZ ;  /* 0x0000001f02037819 */ /* 0x002fc800000006ff */
[----:B------:R-:W1:Y:S02]  /*2a10*/  SYNCS.PHASECHK.TRANS64.TRYWAIT P0, [UR5], R3 ;  /* 0x00000003ff0075a7 */ /* 0x000e640008001105 */
[----:B-1----:R-:W-:Y:S05]  /*2a20*/  @!P0 BRA `(.L_x_46) ;  /* 0x0000005400208947 */ /* 0x002fea0003800000 */
.L_x_141:
        /* <DEDUP_REMOVED lines=9> */
.L_x_143:
        /* <DEDUP_REMOVED lines=9> */
.L_x_145:
        /* <DEDUP_REMOVED lines=9> */
.L_x_147:
        /* <DEDUP_REMOVED lines=9> */
.L_x_149:
        /* <DEDUP_REMOVED lines=9> */
.L_x_151:
        /* <DEDUP_REMOVED lines=9> */
.L_x_153:
        /* <DEDUP_REMOVED lines=9> */
.L_x_155:
        /* <DEDUP_REMOVED lines=9> */
.L_x_157:
        /* <DEDUP_REMOVED lines=9> */
.L_x_159:
[----:B------:R-:W-:-:S04]  /*2f40*/  UIADD3 UR4, UPT, UPT, UR4, 0x1, URZ ;  /* 0x0000000104047890 */ /* 0x000fc8000fffe0ff */
[----:B------:R-:W-:-:S04]  /*2f50*/  UISETP.NE.AND UP0, UPT, UR4, 0xd, UPT ;  /* 0x0000000d0400788c */ /* 0x000fc8000bf05270 */
[----:B------:R-:W-:Y:S02]  /*2f60*/  USEL UR5, URZ, 0x1, UP0 ;  /* 0x00000001ff057887 */ /* 0x000fe40008000000 */
[----:B------:R-:W-:-:S04]  /*2f70*/  USEL UR4, UR4, URZ, UP0 ;  /* 0x000000ff04047287 */ /* 0x000fc80008000000 */
[----:B------:R-:W-:Y:S01]  /*2f80*/  ULEA UR4, UR4, UR7, 0x3 ;  /* 0x0000000704047291 */ /* 0x000fe2000f8e18ff */
[----:B------:R-:W-:-:S04]  /*2f90*/  LOP3.LUT R2, R2, UR5, RZ, 0x3c, !PT ;  /* 0x0000000502027c12 */ /* 0x000fc8000f8e3cff */
[----:B------:R-:W-:Y:S01]  /*2fa0*/  SHF.L.U32 R2, R2, 0x1f, RZ ;  /* 0x0000001f02027819 */ /* 0x000fe200000006ff */
[----:B-1----:R-:W-:-:S07]  /*2fb0*/  IMAD.U32 R0, RZ, RZ, UR4 ;  /* 0x00000004ff007e24 */ /* 0x002fce000f8e00ff */
.L_x_56:
[----:B-1----:R1:W2:Y:S02]  /*2fc0*/  SYNCS.PHASECHK.TRANS64.TRYWAIT P0, [R0+URZ], R2 ;  /* 0x00000002000075a7 */ /* 0x0022a400080011ff */
[----:B--2---:R-:W-:Y:S05]  /*2fd0*/  @!P0 NANOSLEEP.SYNCS 0x989680 ;  /* 0x009896800000895d */ /* 0x004fea0003900000 */
[----:B------:R-:W2:Y:S02]  /*2fe0*/  @!P0 SYNCS.PHASECHK.TRANS64 P0, [R0+URZ], R2 ;  /* 0x00000002000085a7 */ /* 0x000ea400080010ff */
[----:B--2---:R-:W-:Y:S05]  /*2ff0*/  @P0 EXIT ;  /* 0x000000000000094d */ /* 0x004fea0003800000 */
[----:B------:R-:W-:Y:S05]  /*3000*/  BRA `(.L_x_56) ;  /* 0xfffffffc00ec7947 */ /* 0x000fea000383ffff */
.L_x_23:
[----:B------:R-:W-:-:S04]  /*3010*/  UISETP.NE.AND UP0, UPT, UR54, URZ, UPT ;  /* 0x000000ff3600728c */ /* 0x000fc8000bf05270 */
[----:B------:R-:W-:-:S09]  /*3020*/  UISETP.NE.OR UP0, UPT, UR18, 0x1, UP0 ;  /* 0x000000011200788c */ /* 0x000fd20008705670 */
[----:B------:R-:W-:Y:S05]  /*3030*/  BRA.U UP0, `(.L_x_57) ;  /* 0x0000000500487547 */ /* 0x000fea000b800000 */
[----:B------:R-:W-:Y:S01]  /*3040*/  ISETP.GE.U32.AND P2, PT, R0, 0x4, PT ;  /* 0x000000040000780c */ /* 0x000fe20003f46070 */
[----:B------:R-:W-:Y:S01]  /*3050*/  IMAD.MOV.U32 R12, RZ, RZ, 0x1 ;  /* 0x00000001ff0c7424 */ /* 0x000fe200078e00ff */
[----:B------:R-:W-:Y:S02]  /*3060*/  CS2R R10, SRZ ;  /* 0x00000000000a7805 */ /* 0x000fe4000001ff00 */
[----:B------:R-:W-:Y:S01]  /*3070*/  CS2R R8, SRZ ;  /* 0x0000000000087805 */ /* 0x000fe2000001ff00 */
[----:B------:R-:W-:Y:S01]  /*3080*/  UMOV UR6, 0x400 ;  /* 0x0000040000067882 */ /* 0x000fe20000000000 */
[----:B------:R-:W-:Y:S01]  /*3090*/  UMOV UR5, URZ ;  /* 0x000000ff00057c82 */ /* 0x000fe20008000000 */
[----:B------:R-:W-:-:S12]  /*30a0*/  ULEA UR6, UR54, UR6, 0x18 ;  /* 0x0000000636067291 */ /* 0x000fd8000f8ec0ff */
.L_x_61:
[----:B------:R-:W-:Y:S02]  /*30b0*/  LEA R2, R8, UR6, 0x3 ;  /* 0x0000000608027c11 */ /* 0x000fe4000f8e18ff */
[----:B------:R-:W-:-:S03]  /*30c0*/  SHF.L.U32 R4, R9, 0x1f, RZ ;  /* 0x0000001f09047819 */ /* 0x000fc600000006ff */
[----:B------:R-:W-:Y:S01]  /*30d0*/  VIADD R5, R2, 0x180 ;  /* 0x0000018002057836 */ /* 0x000fe20000000000 */
[----:B------:R-:W2:Y:S02]  /*30e0*/  SYNCS.PHASECHK.TRANS64.TRYWAIT P0, [R2+URZ+0x170], R4 ;  /* 0x00017004020075a7 */ /* 0x000ea400080011ff */
[----:B--2---:R-:W-:Y:S05]  /*30f0*/  @!P0 BRA `(.L_x_58) ;  /* 0x00000050005c8947 */ /* 0x004fea0003800000 */
.L_x_160:
[----:B------:R-:W-:Y:S01]  /*3100*/  ULEA UR4, UR5, UR6, 0x3 ;  /* 0x0000000605047291 */ /* 0x000fe2000f8e18ff */
[----:B--2---:R-:W-:Y:S01]  /*3110*/  PRMT R2, RZ, 0x654, R5 ;  /* 0x00000654ff027816 */ /* 0x004fe20000000005 */
[----:B------:R-:W-:Y:S01]  /*3120*/  @!P2 IMAD.MOV.U32 R4, RZ, RZ, 0x10 ;  /* 0x00000010ff04a424 */ /* 0x000fe200078e00ff */
[----:B------:R-:W-:Y:S01]  /*3130*/  SHF.L.U32 R5, R12, 0x1f, RZ ;  /* 0x0000001f0c057819 */ /* 0x000fe200000006ff */
[----:B------:R-:W-:Y:S01]  /*3140*/  UIADD3 UR7, UPT, UPT, UR4, 0x110, URZ ;  /* 0x0000011004077890 */ /* 0x000fe2000fffe0ff */
[----:B------:R2:W-:Y:S05]  /*3150*/  SYNCS.ARRIVE.TRANS64.RED.A1T0 RZ, [R2+URZ], RZ ;  /* 0x000000ff02ff79a7 */ /* 0x0005ea00081004ff */
[----:B------:R-:W-:Y:S01]  /*3160*/  IMAD.U32 R6, RZ, RZ, UR7 ;  /* 0x00000007ff067e24 */ /* 0x000fe2000f8e00ff */
[----:B------:R-:W3:Y:S04]  /*3170*/  SYNCS.PHASECHK.TRANS64.TRYWAIT P0, [UR4+0x120], R5 ;  /* 0x00012005ff0075a7 */ /* 0x000ee80008001104 */
[----:B------:R-:W-:Y:S01]  /*3180*/  PRMT R6, R0, 0x654, R6 ;  /* 0x0000065400067816 */ /* 0x000fe20000000006 */
[----:B--23--:R-:W-:Y:S06]  /*3190*/  @!P0 BRA `(.L_x_59) ;  /* 0x0000005000488947 */ /* 0x00cfec0003800000 */
.L_x_162:
[----:B------:R-:W-:Y:S01]  /*31a0*/  ULEA UR8, UR5, UR6, 0x4 ;  /* 0x0000000605087291 */ /* 0x000fe2000f8e20ff */
[----:B------:R-:W-:Y:S01]  /*31b0*/  SEL R3, R6, R3, !P2 ;  /* 0x0000000306037207 */ /* 0x000fe20005000000 */
[----:B------:R-:W-:Y:S01]  /*31c0*/  UIADD3 UR9, UPT, UPT, UR4, 0x110, URZ ;  /* 0x0000011004097890 */ /* 0x000fe2000fffe0ff */
[----:B--2---:R-:W-:Y:S01]  /*31d0*/  LEA R2, R11, UR6, 0x3 ;  /* 0x000000060b027c11 */ /* 0x004fe2000f8e18ff */
[----:B------:R-:W-:Y:S01]  /*31e0*/  UIADD3 UR8, UPT, UPT, UR8, 0x1a0, URZ ;  /* 0x000001a008087890 */ /* 0x000fe2000fffe0ff */
[----:B------:R2:W-:Y:S01]  /*31f0*/  @!P2 SYNCS.ARRIVE.TRANS64.RED RZ, [R3+URZ], R4 ;  /* 0x0000000403ffa9a7 */ /* 0x0005e200080004ff */
[----:B------:R-:W-:Y:S01]  /*3200*/  UIADD3 UR4, UPT, UPT, UR5, 0x1, URZ ;  /* 0x0000000105047890 */ /* 0x000fe2000fffe0ff */
[----:B------:R-:W-:-:S03]  /*3210*/  VIADD R8, R8, 0x1 ;  /* 0x0000000108087836 */ /* 0x000fc60000000000 */
[----:B------:R-:W-:Y:S02]  /*3220*/  UISETP.NE.AND UP0, UPT, UR4, 0x2, UPT ;  /* 0x000000020400788c */ /* 0x000fe4000bf05270 */
[----:B------:R-:W-:Y:S01]  /*3230*/  ISETP.NE.AND P0, PT, R8, 0x2, PT ;  /* 0x000000020800780c */ /* 0x000fe20003f05270 */
[----:B------:R-:W-:Y:S06]  /*3240*/  UGETNEXTWORKID.BROADCAST [UR8], [UR9] ;  /* 0x00000000080073ca */ /* 0x000fec0008000100 */
[----:B------:R-:W-:Y:S02]  /*3250*/  USEL UR7, URZ, 0x1, UP0 ;  /* 0x00000001ff077887 */ /* 0x000fe40008000000 */
[----:B------:R-:W-:-:S04]  /*3260*/  USEL UR5, UR4, URZ, UP0 ;  /* 0x000000ff04057287 */ /* 0x000fc80008000000 */
[----:B------:R-:W-:Y:S02]  /*3270*/  LOP3.LUT R12, R12, UR7, RZ, 0x3c, !PT ;  /* 0x000000070c0c7c12 */ /* 0x000fe4000f8e3cff */
[----:B--2---:R-:W-:-:S04]  /*3280*/  SHF.L.U32 R4, R10, 0x1f, RZ ;  /* 0x0000001f0a047819 */ /* 0x004fc800000006ff */
[----:B------:R-:W2:Y:S02]  /*3290*/  SYNCS.PHASECHK.TRANS64.TRYWAIT P1, [R2+URZ+0x110], R4 ;  /* 0x00011004020075a7 */ /* 0x000ea400080211ff */
[----:B--2---:R-:W-:Y:S05]  /*32a0*/  @!P1 BRA `(.L_x_60) ;  /* 0x00000050001c9947 */ /* 0x004fea0003800000 */
.L_x_163:
[C---:B--2---:R-:W-:Y:S01]  /*32b0*/  LEA R4, R11.reuse, UR6, 0x4 ;  /* 0x000000060b047c11 */ /* 0x044fe2000f8e20ff */
[----:B------:R-:W-:Y:S01]  /*32c0*/  VIADD R2, R2, 0x120 ;  /* 0x0000012002027836 */ /* 0x000fe20000000000 */
[----:B------:R-:W-:Y:S01]  /*32d0*/  SEL R8, R8, RZ, P0 ;  /* 0x000000ff08087207 */ /* 0x000fe20000000000 */
[----:B------:R-:W-:-:S03]  /*32e0*/  VIADD R11, R11, 0x1 ;  /* 0x000000010b0b7836 */ /* 0x000fc60000000000 */
[----:B------:R-:W2:Y:S01]  /*32f0*/  LDS.128 R4, [R4+0x1a0] ;  /* 0x0001a00004047984 */ /* 0x000ea20000000c00 */
[----:B------:R-:W-:Y:S02]  /*3300*/  PRMT R2, RZ, 0x654, R2 ;  /* 0x00000654ff027816 */ /* 0x000fe40000000002 */
[C---:B------:R-:W-:Y:S01]  /*3310*/  ISETP.NE.AND P1, PT, R11.reuse, 0x2, PT ;  /* 0x000000020b00780c */ /* 0x040fe20003f25270 */
[----:B------:R-:W-:Y:S01]  /*3320*/  @!PT LDS RZ, [RZ] ;  /* 0x00000000fffff984 */ /* 0x000fe20000000800 */
[----:B------:R-:W-:Y:S01]  /*3330*/  @!PT LDS RZ, [RZ] ;  /* 0x00000000fffff984 */ /* 0x000fe20000000800 */
[----:B------:R-:W-:Y:S01]  /*3340*/  @!PT LDS RZ, [RZ] ;  /* 0x00000000fffff984 */ /* 0x000fe20000000800 */
[----:B------:R-:W-:Y:S01]  /*3350*/  @!PT LDS RZ, [RZ] ;  /* 0x00000000fffff984 */ /* 0x000fe20000000800 */
[----:B------:R3:W-:Y:S06]  /*3360*/  MEMBAR.ALL.CTA ;  /* 0x0000000000007992 */ /* 0x0007ec0000008000 */
[----:B---3--:R-:W3:Y:S01]  /*3370*/  FENCE.VIEW.ASYNC.S ;  /* 0x00000000000073c6 */ /* 0x008ee20000000000 */
[----:B------:R-:W-:Y:S01]  /*3380*/  SEL R11, R11, RZ, P1 ;  /* 0x000000ff0b0b7207 */ /* 0x000fe20000800000 */
[----:B---3--:R3:W-:Y:S01]  /*3390*/  SYNCS.ARRIVE.TRANS64.RED.A1T0 RZ, [R2+URZ], RZ ;  /* 0x000000ff02ff79a7 */ /* 0x0087e200081004ff */
[----:B--2---:R-:W-:-:S02]  /*33a0*/  LOP3.LUT P3, RZ, R6, 0x1, RZ, 0xc0, !PT ;  /* 0x0000000106ff7812 */ /* 0x004fc4000786c0ff */
[----:B------:R-:W-:-:S04]  /*33b0*/  SEL R4, RZ, 0x1, P1 ;  /* 0x00000001ff047807 */ /* 0x000fc80000800000 */
[----:B------:R-:W-:Y:S02]  /*33c0*/  LOP3.LUT R10, R10, R4, RZ, 0x3c, !PT ;  /* 0x000000040a0a7212 */ /* 0x000fe400078e3cff */
[----:B---3--:R-:W-:-:S04]  /*33d0*/  SEL R2, RZ, 0x1, P0 ;  /* 0x00000001ff027807 */ /* 0x008fc80000000000 */
[----:B------:R-:W-:Y:S01]  /*33e0*/  LOP3.LUT R9, R9, R2, RZ, 0x3c, !PT ;  /* 0x0000000209097212 */ /* 0x000fe200078e3cff */
[----:B------:R-:W-:Y:S06]  /*33f0*/  @P3 BRA `(.L_x_61) ;  /* 0xfffffffc002c3947 */ /* 0x000fec000383ffff */
[----:B------:R-:W-:Y:S01]  /*3400*/  ULEA UR4, UR5, UR6, 0x3 ;  /* 0x0000000605047291 */ /* 0x000fe2000f8e18ff */
[----:B------:R-:W-:-:S08]  /*3410*/  SHF.L.U32 R2, R12, 0x1f, RZ ;  /* 0x0000001f0c027819 */ /* 0x000fd000000006ff */
[----:B------:R-:W2:Y:S02]  /*3420*/  SYNCS.PHASECHK.TRANS64 P0, [UR4+0x120], R2 ;  /* 0x00012002ff0075a7 */ /* 0x000ea40008001004 */
[----:B--2---:R-:W-:Y:S05]  /*3430*/  @P0 BRA `(.L_x_62) ;  /* 0x0000000000080947 */ /* 0x004fea0003800000 */
[----:B------:R-:W2:Y:S02]  /*3440*/  SYNCS.PHASECHK.TRANS64.TRYWAIT P0, [UR4+0x120], R2 ;  /* 0x00012002ff0075a7 */ /* 0x000ea40008001104 */
[----:B--2---:R-:W-:Y:S05]  /*3450*/  @!P0 BRA `(.L_x_63) ;  /* 0x0000004c00c48947 */ /* 0x004fea0003800000 */
.L_x_62:
[----:B------:R-:W-:-:S04]  /*3460*/  UIADD3 UR7, UPT, UPT, UR5, 0x1, URZ ;  /* 0x0000000105077890 */ /* 0x000fc8000fffe0ff */
[----:B------:R-:W-:-:S04]  /*3470*/  UISETP.NE.AND UP0, UPT, UR7, 0x2, UPT ;  /* 0x000000020700788c */ /* 0x000fc8000bf05270 */
[----:B------:R-:W-:Y:S02]  /*3480*/  USEL UR8, URZ, 0x1, UP0 ;  /* 0x00000001ff087887 */ /* 0x000fe40008000000 */
[----:B------:R-:W-:-:S04]  /*3490*/  USEL UR7, UR7, URZ, UP0 ;  /* 0x000000ff07077287 */ /* 0x000fc80008000000 */
[----:B------:R-:W-:Y:S01]  /*34a0*/  ULEA UR7, UR7, UR6, 0x3 ;  /* 0x0000000607077291 */ /* 0x000fe2000f8e18ff */
[----:B--2---:R-:W-:-:S04]  /*34b0*/  LOP3.LUT R2, R12, UR8, RZ, 0x3c, !PT ;  /* 0x000000080c027c12 */ /* 0x004fc8000f8e3cff */
[----:B------:R-:W-:-:S04]  /*34c0*/  SHF.L.U32 R0, R2, 0x1f, RZ ;  /* 0x0000001f02007819 */ /* 0x000fc800000006ff */
[----:B------:R-:W2:Y:S02]  /*34d0*/  SYNCS.PHASECHK.TRANS64 P0, [UR7+0x120], R0 ;  /* 0x00012000ff0075a7 */ /* 0x000ea40008001007 */
[----:B-12---:R-:W-:Y:S05]  /*34e0*/  @P0 EXIT ;  /* 0x000000000000094d */ /* 0x006fea0003800000 */
[----:B------:R-:W-:Y:S02]  /*34f0*/  SHF.L.U32 R2, R2, 0x1f, RZ ;  /* 0x0000001f02027819 */ /* 0x000fe400000006ff */
[----:B------:R-:W-:-:S07]  /*3500*/  MOV R0, UR7 ;  /* 0x0000000700007c02 */ /* 0x000fce0008000f00 */
.L_x_64:
[----:B-1----:R1:W2:Y:S02]  /*3510*/  SYNCS.PHASECHK.TRANS64.TRYWAIT P0, [R0+URZ+0x120], R2 ;  /* 0x00012002000075a7 */ /* 0x0022a400080011ff */
[----:B--2---:R-:W-:Y:S05]  /*3520*/  @!P0 NANOSLEEP.SYNCS 0x989680 ;  /* 0x009896800000895d */ /* 0x004fea0003900000 */
[----:B------:R-:W2:Y:S02]  /*3530*/  @!P0 SYNCS.PHASECHK.TRANS64 P0, [R0+URZ+0x120], R2 ;  /* 0x00012002000085a7 */ /* 0x000ea400080010ff */
[----:B--2---:R-:W-:Y:S05]  /*3540*/  @P0 EXIT ;  /* 0x000000000000094d */ /* 0x004fea0003800000 */
[----:B------:R-:W-:Y:S05]  /*3550*/  BRA `(.L_x_64) ;  /* 0xfffffffc00ec7947 */ /* 0x000fea000383ffff */
.L_x_57:
[----:B------:R-:W-:Y:S05]  /*3560*/  BRA.U UP5, `(.L_x_65) ;  /* 0x0000000d05d47547 */ /* 0x000fea000b800000 */
[----:B------:R-:W-:Y:S01]  /*3570*/  UMOV UR4, 0x40 ;  /* 0x0000004000047882 */ /* 0x000fe20000000000 */
[----:B------:R-:W-:Y:S01]  /*3580*/  NOP ;  /* 0x0000000000007918 */ /* 0x000fe20000000000 */
[----:B------:R-:W-:Y:S01]  /*3590*/  ULEA UR5, UR54, UR4, 0x18 ;  /* 0x0000000436057291 */ /* 0x000fe2000f8ec0ff */
[----:B------:R-:W-:Y:S02]  /*35a0*/  UMOV UR6, 0x400 ;  /* 0x0000040000067882 */ /* 0x000fe40000000000 */
[----:B------:R-:W-:-:S06]  /*35b0*/  ULEA UR6, UR54, UR6, 0x18 ;  /* 0x0000000636067291 */ /* 0x000fcc000f8ec0ff */
[----:B------:R-:W2:Y:S02]  /*35c0*/  LDS.U8 R0, [UR5+0x1c] ;  /* 0x00001c05ff007984 */ /* 0x000ea40008000000 */
[----:B--2---:R-:W-:-:S13]  /*35d0*/  ISETP.NE.AND P0, PT, R0, RZ, PT ;  /* 0x000000ff0000720c */ /* 0x004fda0003f05270 */
[----:B------:R-:W-:Y:S05]  /*35e0*/  @P0 BRA `(.L_x_66) ;  /* 0x0000000000580947 */ /* 0x000fea0003800000 */
[----:B------:R-:W-:-:S13]  /*35f0*/  ELECT P0, URZ, PT ;  /* 0x0000000000ff782f */ /* 0x000fda0003800000 */
[----:B------:R-:W-:Y:S05]  /*3600*/  @!P0 BRA `(.L_x_67) ;  /* 0x0000000000608947 */ /* 0x000fea0003800000 */
[----:B------:R-:W-:Y:S01]  /*3610*/  UMOV UR4, 0x10 ;  /* 0x0000001000047882 */ /* 0x000fe20000000000 */
[----:B------:R-:W-:Y:S01]  /*3620*/  HFMA2 R0, -RZ, RZ, 0, 5.9604644775390625e-08 ;  /* 0x00000001ff007431 */ /* 0x000fe200000001ff */
[----:B------:R-:W-:-:S03]  /*3630*/  MOV R3, 0xffff ;  /* 0x0000ffff00037802 */ /* 0x000fc60000000f00 */
[----:B------:R-:W-:Y:S04]  /*3640*/  DEPBAR.LE SB2, 0x36 ;  /* 0x0000ad800000791a */ /* 0x000fe80000000000 */
[----:B------:R-:W2:Y:S02]  /*3650*/  UTCATOMSWS.FIND_AND_SET.ALIGN UP0, UR4, UR4 ;  /* 0x00000004000475e3 */ /* 0x000ea40008000800 */
[----:B--2---:R-:W-:Y:S01]  /*3660*/  MOV R4, UR4 ;  /* 0x0000000400047c02 */ /* 0x004fe20008000f00 */
[----:B------:R-:W-:Y:S06]  /*3670*/  BRA.U UP0, `(.L_x_68) ;  /* 0x0000000100187547 */ /* 0x000fec000b800000 */
.L_x_69:
[----:B------:R-:W-:Y:S05]  /*3680*/  NANOSLEEP 0x64 ;  /* 0x000000640000795d */ /* 0x000fea0003800000 */
[----:B------:R-:W-:-:S05]  /*3690*/  UMOV UR4, 0x10 ;  /* 0x0000001000047882 */ /* 0x000fca0000000000 */
[----:B------:R-:W-:Y:S04]  /*36a0*/  DEPBAR.LE SB2, 0x36 ;  /* 0x0000ad800000791a */ /* 0x000fe80000000000 */
[----:B------:R-:W2:Y:S02]  /*36b0*/  UTCATOMSWS.FIND_AND_SET.ALIGN UP0, UR4, UR4 ;  /* 0x00000004000475e3 */ /* 0x000ea40008000800 */
[----:B--2---:R-:W-:Y:S01]  /*36c0*/  MOV R4, UR4 ;  /* 0x0000000400047c02 */ /* 0x004fe20008000f00 */
[----:B------:R-:W-:Y:S05]  /*36d0*/  BRA.U !UP0, `(.L_x_69) ;  /* 0xfffffffd08e87547 */ /* 0x000fea000b83ffff */
.L_x_68:
[-C--:B------:R-:W-:Y:S02]  /*36e0*/  SHF.L.U32 R3, R3, R4.reuse, RZ ;  /* 0x0000000403037219 */ /* 0x080fe400000006ff */
[----:B------:R-:W-:Y:S01]  /*36f0*/  SHF.L.U32 R0, R0, R4, RZ ;  /* 0x0000000400007219 */ /* 0x000fe200000006ff */
[----:B------:R-:W-:Y:S02]  /*3700*/  IMAD.SHL.U32 R4, R4, 0x20, RZ ;  /* 0x0000002004047824 */ /* 0x000fe400078e00ff */
[----:B------:R2:W-:Y:S04]  /*3710*/  ATOMS.OR RZ, [UR5+0x14], R3 ;  /* 0x00001403ffff798c */ /* 0x0005e8000b000005 */
[----:B------:R2:W-:Y:S04]  /*3720*/  ATOMS.OR RZ, [UR5+0x18], R0 ;  /* 0x00001800ffff798c */ /* 0x0005e8000b000005 */
[----:B------:R2:W-:Y:S01]  /*3730*/  STS [UR6+0x1c0], R4 ;  /* 0x0001c004ff007988 */ /* 0x0005e20008000806 */
[----:B------:R-:W-:Y:S05]  /*3740*/  BRA `(.L_x_67) ;  /* 0x0000000000107947 */ /* 0x000fea0003800000 */
.L_x_66:
[----:B------:R-:W-:Y:S02]  /*3750*/  MOV R0, 0xffffffff ;  /* 0xffffffff00007802 */ /* 0x000fe40000000f00 */
[----:B------:R-:W-:-:S03]  /*3760*/  MOV R4, 0x3790 ;  /* 0x0000379000047802 */ /* 0x000fc60000000f00 */
[----:B------:R2:W-:Y:S04]  /*3770*/  STS [UR6+0x1c0], R0 ;  /* 0x0001c000ff007988 */ /* 0x0005e80008000806 */
[----:B-12--5:R-:W-:Y:S05]  /*3780*/  CALL.REL.NOINC `($__internal_1_$__cuda_sm10x_tcgen05_guardrail_trap_phase_invalid_during_alloc) ;  /* 0x00000050009c7944 */ /* 0x026fea0003c00000 */
.L_x_67:
[----:B------:R-:W-:Y:S05]  /*3790*/  WARPSYNC.ALL ;  /* 0x0000000000007948 */ /* 0x000fea0003800000 */
[----:B------:R-:W3:Y:S01]  /*37a0*/  S2UR UR4, SR_CgaCtaId ;  /* 0x00000000000479c3 */ /* 0x000ee20000008800 */
[----:B------:R-:W-:Y:S01]  /*37b0*/  UMOV UR26, 0x400 ;  /* 0x00000400001a7882 */ /* 0x000fe20000000000 */
[----:B------:R-:W-:-:S06]  /*37c0*/  NOP ;  /* 0x0000000000007918 */ /* 0x000fcc0000000000 */
[----:B------:R-:W-:Y:S06]  /*37d0*/  BAR.ARV 0x6, 0xa0 ;  /* 0x0182800000007b1d */ /* 0x000fec0000002000 */
[----:B------:R-:W4:Y:S01]  /*37e0*/  LDCU UR5, c[0x0][0x38c] ;  /* 0x00007180ff0577ac */ /* 0x000f220008000800 */
[----:B------:R-:W-:Y:S01]  /*37f0*/  LOP3.LUT R2, R2, 0xffff, RZ, 0xc0, !PT ;  /* 0x0000ffff02027812 */ /* 0x000fe200078ec0ff */
[----:B------:R-:W-:Y:S01]  /*3800*/  IMAD.MOV.U32 R11, RZ, RZ, 0x1 ;  /* 0x00000001ff0b7424 */ /* 0x000fe200078e00ff */
[----:B------:R-:W-:Y:S01]  /*3810*/  CS2R R8, SRZ ;  /* 0x0000000000087805 */ /* 0x000fe2000001ff00 */
[----:B------:R-:W1:Y:S01]  /*3820*/  LDCU UR7, c[0x0][0x38c] ;  /* 0x00007180ff0777ac */ /* 0x000e620008000800 */
[----:B------:R-:W-:Y:S01]  /*3830*/  R2UR UR27, R2 ;  /* 0x00000000021b72ca */ /* 0x000fe200000e0000 */
[----:B------:R-:W-:Y:S01]  /*3840*/  IMAD.MOV.U32 R10, RZ, RZ, RZ ;  /* 0x000000ffff0a7224 */ /* 0x000fe200078e00ff */
[----:B------:R-:W-:Y:S01]  /*3850*/  UMOV UR30, URZ ;  /* 0x000000ff001e7c82 */ /* 0x000fe20008000000 */
[----:B------:R-:W-:Y:S01]  /*3860*/  UMOV UR24, URZ ;  /* 0x000000ff00187c82 */ /* 0x000fe20008000000 */
[----:B---3--:R-:W-:Y:S01]  /*3870*/  ULEA UR26, UR4, UR26, 0x18 ;  /* 0x0000001a041a7291 */ /* 0x008fe2000f8ec0ff */
[----:B------:R-:W-:Y:S01]  /*3880*/  UMOV UR38, 0x0 ;  /* 0x0000000000267882 */ /* 0x000fe20000000000 */
[----:B------:R-:W-:-:S02]  /*3890*/  UMOV UR39, 0x4100010 ;  /* 0x0410001000277882 */ /* 0x000fc40000000000 */
[----:B------:R-:W-:Y:S02]  /*38a0*/  UIADD3 UR4, UPT, UPT, UR26, 0x3400, URZ ;  /* 0x000034001a047890 */ /* 0x000fe4000fffe0ff */
[----:B------:R-:W-:Y:S02]  /*38b0*/  UIADD3 UR6, UPT, UPT, UR26, 0x1d400, URZ ;  /* 0x0001d4001a067890 */ /* 0x000fe4000fffe0ff */
[----:B----4-:R-:W-:Y:S01]  /*38c0*/  UIADD3 UR5, UPT, UPT, UR5, 0x3f, URZ ;  /* 0x0000003f05057890 */ /* 0x010fe2000fffe0ff */
[----:B--2---:R-:W2:Y:S01]  /*38d0*/  LDS R0, [UR26+0x1c0] ;  /* 0x0001c01aff007984 */ /* 0x004ea20008000800 */
[----:B-1----:R-:W-:Y:S01]  /*38e0*/  UMOV UR36, 0x0 ;  /* 0x0000000000247882 */ /* 0x002fe20000000000 */
[----:B------:R-:W-:Y:S01]  /*38f0*/  UMOV UR37, 0x4100010 ;  /* 0x0410001000257882 */ /* 0x000fe20000000000 */
[----:B------:R-:W-:Y:S02]  /*3900*/  USHF.R.S32.HI UR40, URZ, 0x1f, UR5 ;  /* 0x0000001fff287899 */ /* 0x000fe40008011405 */
[----:B------:R-:W-:-:S02]  /*3910*/  UISETP.GE.AND UP4, UPT, UR7, 0x1, UPT ;  /* 0x000000010700788c */ /* 0x000fc4000bf86270 */
[----:B------:R-:W-:Y:S02]  /*3920*/  ULEA.HI UR40, UR40, UR5, URZ, 0x6 ;  /* 0x0000000528287291 */ /* 0x000fe4000f8f30ff */
[----:B------:R-:W-:Y:S02]  /*3930*/  USHF.R.U32.HI UR5, URZ, 0x4, UR4 ;  /* 0x00000004ff057899 */ /* 0x000fe40008011604 */
[----:B------:R-:W-:Y:S02]  /*3940*/  USHF.R.S32.HI UR40, URZ, 0x6, UR40 ;  /* 0x00000006ff287899 */ /* 0x000fe40008011428 */
[----:B------:R-:W-:Y:S02]  /*3950*/  USHF.R.U32.HI UR4, URZ, 0x4, UR6 ;  /* 0x00000004ff047899 */ /* 0x000fe40008011606 */
[----:B------:R-:W-:Y:S02]  /*3960*/  UISETP.LT.AND UP0, UPT, UR40, 0x1, UPT ;  /* 0x000000012800788c */ /* 0x000fe4000bf01270 */
[----:B------:R-:W-:-:S02]  /*3970*/  ULOP3.LUT UR5, UR5, 0x3fff, URZ, 0xc0, !UPT ;  /* 0x00003fff05057892 */ /* 0x000fc4000f8ec0ff */
[----:B------:R-:W-:Y:S02]  /*3980*/  ULOP3.LUT UR4, UR4, 0x3fff, URZ, 0xc0, !UPT ;  /* 0x00003fff04047892 */ /* 0x000fe4000f8ec0ff */
[----:B------:R-:W-:Y:S02]  /*3990*/  USEL UR41, UR40, 0x1, !UP0 ;  /* 0x0000000128297887 */ /* 0x000fe4000c000000 */
[----:B------:R-:W-:Y:S02]  /*39a0*/  ULOP3.LUT UR28, UR5, 0x10000, URZ, 0xfc, !UPT ;  /* 0x00010000051c7892 */ /* 0x000fe4000f8efcff */
[----:B------:R-:W-:Y:S02]  /*39b0*/  ULOP3.LUT UR29, UR4, 0x10000, URZ, 0xfc, !UPT ;  /* 0x00010000041d7892 */ /* 0x000fe4000f8efcff */
[----:B------:R-:W-:Y:S01]  /*39c0*/  UIADD3 UR41, UPT, UPT, -UR41, URZ, URZ ;  /* 0x000000ff29297290 */ /* 0x000fe2000fffe1ff */
[----:B------:R-:W-:Y:S01]  /*39d0*/  UMOV UR34, 0x0 ;  /* 0x0000000000227882 */ /* 0x000fe20000000000 */
[----:B------:R-:W-:Y:S01]  /*39e0*/  UMOV UR35, 0x4100010 ;  /* 0x0410001000237882 */ /* 0x000fe20000000000 */
[----:B------:R-:W-:Y:S01]  /*39f0*/  UMOV UR32, 0x0 ;  /* 0x0000000000207882 */ /* 0x000fe20000000000 */
[----:B------:R-:W-:Y:S01]  /*3a00*/  UMOV UR33, 0x4100010 ;  /* 0x0410001000217882 */ /* 0x000fe20000000000 */
[----:B--2---:R-:W-:-:S15]  /*3a10*/  R2UR UR42, R0 ;  /* 0x00000000002a72ca */ /* 0x004fde00000e0000 */
.L_x_76:
[----:B------:R-:W-:Y:S02]  /*3a20*/  LEA R0, R10, UR26, 0x3 ;  /* 0x0000001a0a007c11 */ /* 0x000fe4000f8e18ff */
[----:B------:R-:W-:Y:S02]  /*3a30*/  SHF.L.U32 R2, R9, 0x1f, RZ ;  /* 0x0000001f09027819 */ /* 0x000fe400000006ff */
[----:B------:R-:W-:Y:S01]  /*3a40*/  PLOP3.LUT P0, PT, PT, PT, UP4, 0x80, 0x8 ;  /* 0x000000000008781c */ /* 0x000fe20003f0f048 */
[----:B------:R-:W-:Y:S01]  /*3a50*/  VIADD R3, R0, 0x120 ;  /* 0x0000012000037836 */ /* 0x000fe20000000000 */
[----:B-1----:R-:W1:Y:S02]  /*3a60*/  SYNCS.PHASECHK.TRANS64.TRYWAIT P1, [R0+URZ+0x110], R2 ;  /* 0x00011002000075a7 */ /* 0x002e6400080211ff */
[----:B-1-3--:R-:W-:Y:S09]  /*3a70*/  @!P1 BRA `(.L_x_70) ;  /* 0x0000004800549947 */ /* 0x00aff20003800000 */
.L_x_165:
[----:B------:R-:W-:Y:S01]  /*3a80*/  LEA R4, R10, UR26, 0x4 ;  /* 0x0000001a0a047c11 */ /* 0x000fe2000f8e20ff */
[----:B------:R-:W-:Y:S01]  /*3a90*/  @UP4 ULEA UR4, UR24, UR26, 0x3 ;  /* 0x0000001a18044291 */ /* 0x000fe2000f8e18ff */
[----:B------:R-:W-:Y:S01]  /*3aa0*/  PLOP3.LUT P2, PT, PT, PT, PT, 0x80, 0x8 ;  /* 0x000000000008781c */ /* 0x000fe20003f4f070 */
[----:B------:R-:W-:Y:S01]  /*3ab0*/  ULEA UR31, UR30, UR26, 0x3 ;  /* 0x0000001a1e1f7291 */ /* 0x000fe2000f8e18ff */
[----:B------:R-:W-:Y:S02]  /*3ac0*/  PRMT R3, RZ, 0x654, R3 ;  /* 0x00000654ff037816 */ /* 0x000fe40000000003 */
[----:B------:R-:W2:Y:S01]  /*3ad0*/  LDS.128 R4, [R4+0x1a0] ;  /* 0x0001a00004047984 */ /* 0x000ea20000000c00 */
[----:B-1----:R-:W-:Y:S02]  /*3ae0*/  @P0 SHF.L.U32 R2, R8, 0x1f, RZ ;  /* 0x0000001f08020819 */ /* 0x002fe400000006ff */
[----:B------:R-:W-:Y:S01]  /*3af0*/  SHF.L.U32 R0, R11, 0x1f, RZ ;  /* 0x0000001f0b007819 */ /* 0x000fe200000006ff */
[----:B------:R-:W-:Y:S01]  /*3b00*/  @!PT LDS RZ, [RZ] ;  /* 0x00000000fffff984 */ /* 0x000fe20000000800 */
[----:B------:R-:W-:Y:S01]  /*3b10*/  @!PT LDS RZ, [RZ] ;  /* 0x00000000fffff984 */ /* 0x000fe20000000800 */
[----:B------:R-:W-:Y:S01]  /*3b20*/  @!PT LDS RZ, [RZ] ;  /* 0x00000000fffff984 */ /* 0x000fe20000000800 */
[----:B------:R-:W-:Y:S01]  /*3b30*/  @!PT LDS RZ, [RZ] ;  /* 0x00000000fffff984 */ /* 0x000fe20000000800 */
[----:B------:R1:W-:Y:S06]  /*3b40*/  MEMBAR.ALL.CTA ;  /* 0x0000000000007992 */ /* 0x0003ec0000008000 */
[----:B-1----:R-:W1:Y:S02]  /*3b50*/  FENCE.VIEW.ASYNC.S ;  /* 0x00000000000073c6 */ /* 0x002e640000000000 */
[----:B-1----:R1:W-:Y:S01]  /*3b60*/  SYNCS.ARRIVE.TRANS64.RED.A1T0 RZ, [R3+URZ], RZ ;  /* 0x000000ff03ff79a7 */ /* 0x0023e200081004ff */
[----:B------:R1:W3:Y:S01]  /*3b70*/  @P0 SYNCS.PHASECHK.TRANS64.TRYWAIT P2, [UR4], R2 ;  /* 0x00000002ff0005a7 */ /* 0x0002e20008041104 */
[----:B------:R-:W-:Y:S01]  /*3b80*/  ULEA.HI UR4, UR30, UR30, URZ, 0x1 ;  /* 0x0000001e1e047291 */ /* 0x000fe2000f8f08ff */
[----:B--2---:R-:W-:-:S03]  /*3b90*/  LOP3.LUT P1, RZ, R6, 0x1, RZ, 0xc0, !PT ;  /* 0x0000000106ff7812 */ /* 0x004fc6000782c0ff */
[----:B------:R-:W-:Y:S02]  /*3ba0*/  USHF.L.U32 UR11, UR4, 0x5, URZ ;  /* 0x00000005040b7899 */ /* 0x000fe400080006ff */
[----:B------:R-:W-:Y:S02]  /*3bb0*/  ULOP3.LUT UR4, UR4, 0xffe, URZ, 0xc0, !UPT ;  /* 0x00000ffe04047892 */ /* 0x000fe4000f8ec0ff */
[----:B------:R-:W-:Y:S02]  /*3bc0*/  ULOP3.LUT UR11, UR11, 0xffffffc0, URZ, 0xc0, !UPT ;  /* 0xffffffc00b0b7892 */ /* 0x000fe4000f8ec0ff */
[----:B------:R-:W-:Y:S02]  /*3bd0*/  UIADD3 UR4, UPT, UPT, -UR4, UR30, URZ ;  /* 0x0000001e04047290 */ /* 0x000fe4000fffe1ff */
[----:B------:R-:W-:Y:S01]  /*3be0*/  UIADD3 UR11, UPT, UPT, UR42, UR11, URZ ;  /* 0x0000000b2a0b7290 */ /* 0x000fe2000fffe0ff */
[----:B------:R-:W2:Y:S03]  /*3bf0*/  SYNCS.PHASECHK.TRANS64.TRYWAIT P0, [UR31+0x150], R0 ;  /* 0x00015000ff0075a7 */ /* 0x000ea6000800111f */
[----:B------:R-:W-:Y:S01]  /*3c00*/  ULEA UR11, UR4, UR11, 0x14 ;  /* 0x0000000b040b7291 */ /* 0x000fe2000f8ea0ff */
[----:B-123--:R-:W-:Y:S11]  /*3c10*/  @!P0 BRA `(.L_x_71) ;  /* 0x0000004800008947 */ /* 0x00eff60003800000 */
.L_x_167:
[----:B------:R-:W-:Y:S01]  /*3c20*/  IADD3 R10, PT, PT, R10, 0x1, RZ ;  /* 0x000000010a0a7810 */ /* 0x000fe20007ffe0ff */
[----:B------:R-:W-:Y:S06]  /*3c30*/  BRA.U !UP4, `(.L_x_72) ;  /* 0x000000010cc07547 */ /* 0x000fec000b800000 */
[----:B------:R-:W-:Y:S01]  /*3c40*/  UPLOP3.LUT UP2, UPT, UPT, UPT, UPT, 0x40, 0x4 ;  /* 0x000000000004789c */ /* 0x000fe20003f4e870 */
[----:B------:R-:W-:Y:S01]  /*3c50*/  UMOV UR23, UR41 ;  /* 0x0000002900177c82 */ /* 0x000fe20008000000 */
[----:B------:R-:W-:Y:S01]  /*3c60*/  UMOV UR22, UR40 ;  /* 0x0000002800167c82 */ /* 0x000fe20008000000 */
[----:B------:R-:W-:-:S08]  /*3c70*/  UMOV UR10, UR24 ;  /* 0x00000018000a7c82 */ /* 0x000fd00008000000 */
.L_x_75:
[----:B------:R-:W-:Y:S02]  /*3c80*/  UIADD3 UR23, UPT, UPT, UR23, 0x1, URZ ;  /* 0x0000000117177890 */ /* 0x000fe4000fffe0ff */
[----:B--2---:R-:W-:Y:S02]  /*3c90*/  ULEA UR5, UR10, UR26, 0x3 ;  /* 0x0000001a0a057291 */ /* 0x004fe4000f8e18ff */
[----:B------:R-:W-:Y:S01]  /*3ca0*/  UISETP.NE.AND UP3, UPT, UR23, URZ, UPT ;  /* 0x000000ff1700728c */ /* 0x000fe2000bf65270 */
[----:B---3--:R-:W-:Y:S10]  /*3cb0*/  @P2 BRA `(.L_x_73) ;  /* 0x00000000000c2947 */ /* 0x008ff40003800000 */
[----:B-1----:R-:W-:Y:S04]  /*3cc0*/  SHF.L.U32 R2, R8, 0x1f, RZ ;  /* 0x0000001f08027819 */ /* 0x002fe800000006ff */
[----:B------:R-:W1:Y:S02]  /*3cd0*/  SYNCS.PHASECHK.TRANS64.TRYWAIT P0, [UR5], R2 ;  /* 0x00000002ff0075a7 */ /* 0x000e640008001105 */
[----:B-1----:R-:W-:Y:S05]  /*3ce0*/  @!P0 BRA `(.L_x_74) ;  /* 0x0000004400e48947 */ /* 0x002fea0003800000 */
.L_x_73:
[----:B------:R-:W-:Y:S01]  /*3cf0*/  UISETP.NE.AND UP0, UPT, UR22, 0x1, UPT ;  /* 0x000000011600788c */ /* 0x000fe2000bf05270 */
[----:B------:R-:W-:Y:S01]  /*3d00*/  PLOP3.LUT P2, PT, PT, PT, PT, 0x80, 0x8 ;  /* 0x000000000008781c */ /* 0x000fe20003f4f070 */
[----:B------:R-:W-:Y:S02]  /*3d10*/  UIADD3 UR4, UPT, UPT, UR10, 0x1, URZ ;  /* 0x000000010a047890 */ /* 0x000fe4000fffe0ff */
[----:B------:R-:W-:Y:S02]  /*3d20*/  UIADD3 UR25, UPT, UPT, UR5, 0x68, URZ ;  /* 0x0000006805197890 */ /* 0x000fe4000fffe0ff */
[----:B------:R-:W-:Y:S01]  /*3d30*/  UISETP.NE.AND UP1, UPT, UR4, 0xd, UPT ;  /* 0x0000000d0400788c */ /* 0x000fe2000bf25270 */
[----:B------:R-:W-:Y:S01]  /*3d40*/  PLOP3.LUT P0, PT, PT, PT, UP0, 0x80, 0x8 ;  /* 0x000000000008781c */ /* 0x000fe20003f0f008 */
[----:B------:R-:W-:Y:S02]  /*3d50*/  UIADD3 UR22, UPT, UPT, UR22, -0x1, URZ ;  /* 0xffffffff16167890 */ /* 0x000fe4000fffe0ff */
[----:B------:R-:W-:Y:S02]  /*3d60*/  USEL UR6, URZ, 0x1, UP1 ;  /* 0x00000001ff067887 */ /* 0x000fe40008800000 */
[----:B------:R-:W-:Y:S01]  /*3d70*/  USEL UR24, UR4, URZ, UP1 ;  /* 0x000000ff04187287 */ /* 0x000fe20008800000 */
[----:B------:R-:W-:Y:S01]  /*3d80*/  UMOV UR7, 0x40004040 ;  /* 0x4000404000077882 */ /* 0x000fe20000000000 */
[----:B------:R-:W-:Y:S02]  /*3d90*/  UMOV UR5, 0x40004040 ;  /* 0x4000404000057882 */ /* 0x000fe40000000000 */
[----:B------:R-:W-:Y:S01]  /*3da0*/  @UP0 ULEA UR4, UR24, UR26, 0x3 ;  /* 0x0000001a18040291 */ /* 0x000fe2000f8e18ff */
[----:B------:R-:W-:Y:S01]  /*3db0*/  LOP3.LUT R8, R8, UR6, RZ, 0x3c, !PT ;  /* 0x0000000608087c12 */ /* 0x000fe2000f8e3cff */
[----:B------:R-:W-:Y:S01]  /*3dc0*/  ULEA UR6, UR10, UR29, 0x9 ;  /* 0x0000001d0a067291 */ /* 0x000fe2000f8e48ff */
[----:B------:R-:W-:Y:S02]  /*3dd0*/  UMOV UR21, 0x40004040 ;  /* 0x4000404000157882 */ /* 0x000fe40000000000 */
[----:B-1----:R-:W-:Y:S01]  /*3de0*/  @P0 SHF.L.U32 R0, R8, 0x1f, RZ ;  /* 0x0000001f08000819 */ /* 0x002fe200000006ff */
[----:B------:R-:W-:Y:S02]  /*3df0*/  UIADD3 UR20, UPT, UPT, UR6, 0x2, URZ ;  /* 0x0000000206147890 */ /* 0x000fe4000fffe0ff */
[----:B------:R-:W-:Y:S01]  /*3e00*/  UIADD3 UR16, UPT, UPT, UR6, 0x4, URZ ;  /* 0x0000000406107890 */ /* 0x000fe2000fffe0ff */
[----:B------:R2:W3:Y:S01]  /*3e10*/  @P0 SYNCS.PHASECHK.TRANS64.TRYWAIT P2, [UR4], R0 ;  /* 0x00000000ff0005a7 */ /* 0x0004e20008041104 */
[----:B------:R-:W-:Y:S02]  /*3e20*/  ULEA UR4, UR10, UR28, 0x9 ;  /* 0x0000001c0a047291 */ /* 0x000fe4000f8e48ff */
[----:B------:R-:W-:Y:S02]  /*3e30*/  UIADD3 UR12, UPT, UPT, UR6, 0x6, URZ ;  /* 0x00000006060c7890 */ /* 0x000fe4000fffe0ff */
[----:B------:R-:W-:Y:S02]  /*3e40*/  UIADD3 UR18, UPT, UPT, UR4, 0x2, URZ ;  /* 0x0000000204127890 */ /* 0x000fe4000fffe0ff */
[----:B------:R-:W-:Y:S02]  /*3e50*/  UIADD3 UR14, UPT, UPT, UR4, 0x4, URZ ;  /* 0x00000004040e7890 */ /* 0x000fe4000fffe0ff */
[----:B------:R-:W-:Y:S01]  /*3e60*/  UIADD3 UR8, UPT, UPT, UR4, 0x6, URZ ;  /* 0x0000000604087890 */ /* 0x000fe2000fffe0ff */
[----:B------:R2:W-:Y:S01]  /*3e70*/  UTCHMMA gdesc[UR4], gdesc[UR6], tmem[UR11], tmem[UR38], idesc[UR39], UP2 ;  /* 0x00ff2606040075ea */ /* 0x0005e2000900000b */
[----:B------:R-:W-:Y:S01]  /*3e80*/  UPLOP3.LUT UP2, UPT, UPT, UPT, UPT, 0x80, 0x8 ;  /* 0x000000000008789c */ /* 0x000fe20003f4f070 */
[----:B------:R-:W-:Y:S01]  /*3e90*/  UMOV UR19, 0x40004040 ;  /* 0x4000404000137882 */ /* 0x000fe20000000000 */
[----:B------:R-:W-:Y:S01]  /*3ea0*/  UMOV UR17, 0x40004040 ;  /* 0x4000404000117882 */ /* 0x000fe20000000000 */
[----:B------:R2:W-:Y:S01]  /*3eb0*/  UTCHMMA gdesc[UR18], gdesc[UR20], tmem[UR11], tmem[UR36], idesc[UR37], UPT ;  /* 0x00ff2414120075ea */ /* 0x0005e2000b80000b */
[----:B------:R-:W-:Y:S01]  /*3ec0*/  UMOV UR15, 0x40004040 ;  /* 0x40004040000f7882 */ /* 0x000fe20000000000 */
[----:B------:R-:W-:Y:S01]  /*3ed0*/  UMOV UR13, 0x40004040 ;  /* 0x40004040000d7882 */ /* 0x000fe20000000000 */
[----:B------:R-:W-:Y:S01]  /*3ee0*/  UMOV UR9, 0x40004040 ;  /* 0x4000404000097882 */ /* 0x000fe20000000000 */
[----:B------:R2:W-:Y:S01]  /*3ef0*/  UTCHMMA gdesc[UR14], gdesc[UR16], tmem[UR11], tmem[UR34], idesc[UR35], UPT ;  /* 0x00ff22100e0075ea */ /* 0x0005e2000b80000b */
[----:B------:R2:W-:Y:S01]  /*3f00*/  UTCHMMA gdesc[UR8], gdesc[UR12], tmem[UR11], tmem[UR32], idesc[UR33], UPT ;  /* 0x00ff200c080075ea */ /* 0x0005e2000b80000b */
[----:B------:R2:W-:Y:S01]  /*3f10*/  UTCBAR.MULTICAST [UR25], URZ, UR27 ;  /* 0x000000ff190073e9 */ /* 0x0005e2000800081b */
[----:B------:R-:W-:Y:S01]  /*3f20*/  UMOV UR10, UR24 ;  /* 0x00000018000a7c82 */ /* 0x000fe20008000000 */
[----:B------:R-:W-:Y:S05]  /*3f30*/  BRA.U UP3, `(.L_x_75) ;  /* 0xfffffffd03507547 */ /* 0x000fea000b83ffff */
.L_x_72:
[----:B--2---:R-:W-:Y:S01]  /*3f40*/  UIADD3 UR4, UPT, UPT, UR30, 0x1, URZ ;  /* 0x000000011e047890 */ /* 0x004fe2000fffe0ff */
[C---:B------:R-:W-:Y:S01]  /*3f50*/  ISETP.NE.AND P0, PT, R10.reuse, 0x2, PT ;  /* 0x000000020a00780c */ /* 0x040fe20003f05270 */
[----:B------:R-:W-:Y:S02]  /*3f60*/  UIADD3 UR5, UPT, UPT, UR31, 0x130, URZ ;  /* 0x000001301f057890 */ /* 0x000fe4000fffe0ff */
[----:B------:R-:W-:Y:S01]  /*3f70*/  UISETP.NE.AND UP0, UPT, UR4, 0x4, UPT ;  /* 0x000000040400788c */ /* 0x000fe2000bf05270 */
[----:B-1----:R-:W-:Y:S02]  /*3f80*/  SEL R0, RZ, 0x1, P0 ;  /* 0x00000001ff007807 */ /* 0x002fe40000000000 */
[----:B------:R-:W-:Y:S01]  /*3f90*/  SEL R10, R10, RZ, P0 ;  /* 0x000000ff0a0a7207 */ /* 0x000fe20000000000 */
[----:B------:R-:W-:Y:S01]  /*3fa0*/  USEL UR6, URZ, 0x1, UP0 ;  /* 0x00000001ff067887 */ /* 0x000fe20008000000 */
[----:B------:R-:W-:Y:S01]  /*3fb0*/  LOP3.LUT R9, R9, R0, RZ, 0x3c, !PT ;  /* 0x0000000009097212 */ /* 0x000fe200078e3cff */
[----:B------:R-:W-:Y:S01]  /*3fc0*/  USEL UR30, UR4, URZ, UP0 ;  /* 0x000000ff041e7287 */ /* 0x000fe20008000000 */
[----:B------:R1:W-:Y:S03]  /*3fd0*/  UTCBAR [UR5], URZ ;  /* 0x000000ff050073e9 */ /* 0x0003e600080000ff */
[----:B------:R-:W-:Y:S01]  /*3fe0*/  LOP3.LUT R11, R11, UR6, RZ, 0x3c, !PT ;  /* 0x000000060b0b7c12 */ /* 0x000fe2000f8e3cff */
[----:B------:R-:W-:Y:S07]  /*3ff0*/  @P1 BRA `(.L_x_76) ;  /* 0xfffffff800881947 */ /* 0x000fee000383ffff */
[----:B------:R-:W2:Y:S01]  /*4000*/  S2UR UR8, SR_CgaCtaId ;  /* 0x00000000000879c3 */ /* 0x000ea20000008800 */
[----:B------:R-:W-:Y:S01]  /*4010*/  ELECT P0, URZ, PT ;  /* 0x0000000000ff782f */ /* 0x000fe20003800000 */
[----:B------:R-:W-:Y:S01]  /*4020*/  IMAD.MOV.U32 R0, RZ, RZ, 0x1 ;  /* 0x00000001ff007424 */ /* 0x000fe200078e00ff */
[----:B------:R-:W-:Y:S01]  /*4030*/  UIADD3 UR26, UPT, UPT, UR26, 0x150, URZ ;  /* 0x000001501a1a7890 */ /* 0x000fe2000fffe0ff */
[----:B------:R-:W-:Y:S01]  /*4040*/  SHF.L.U32 R2, R11, 0x1f, RZ ;  /* 0x0000001f0b027819 */ /* 0x000fe200000006ff */
[----:B------:R-:W-:-:S03]  /*4050*/  UMOV UR4, 0x40 ;  /* 0x0000004000047882 */ /* 0x000fc60000000000 */
[----:B------:R-:W-:Y:S01]  /*4060*/  UVIRTCOUNT.DEALLOC.SMPOOL 0x80 ;  /* 0x000000800000784c */ /* 0x000fe20000000000 */
[----:B--2---:R-:W-:Y:S02]  /*4070*/  ULEA UR8, UR8, UR4, 0x18 ;  /* 0x0000000408087291 */ /* 0x004fe4000f8ec0ff */
[----:B------:R-:W-:-:S07]  /*4080*/  ULEA UR4, UR30, UR26, 0x3 ;  /* 0x0000001a1e047291 */ /* 0x000fce000f8e18ff */
[----:B------:R2:W-:Y:S02]  /*4090*/  @P0 STS.U8 [UR8+0x1c], R0 ;  /* 0x00001c00ff000988 */ /* 0x0005e40008000008 */
[----:B------:R-:W4:Y:S02]  /*40a0*/  SYNCS.PHASECHK.TRANS64.TRYWAIT P0, [UR4], R2 ;  /* 0x00000002ff0075a7 */ /* 0x000f240008001104 */
[----:B--2-4-:R-:W-:Y:S05]  /*40b0*/  @!P0 BRA `(.L_x_77) ;  /* 0x0000004400088947 */ /* 0x014fea0003800000 */
.L_x_170:
[----:B------:R-:W-:-:S04]  /*40c0*/  UIADD3 UR4, UPT, UPT, UR30, 0x1, URZ ;  /* 0x000000011e047890 */ /* 0x000fc8000fffe0ff */
[----:B------:R-:W-:-:S04]  /*40d0*/  UISETP.NE.AND UP0, UPT, UR4, 0x4, UPT ;  /* 0x000000040400788c */ /* 0x000fc8000bf05270 */
[----:B------:R-:W-:Y:S02]  /*40e0*/  USEL UR6, URZ, 0x1, UP0 ;  /* 0x00000001ff067887 */ /* 0x000fe40008000000 */
[----:B------:R-:W-:-:S04]  /*40f0*/  USEL UR4, UR4, URZ, UP0 ;  /* 0x000000ff04047287 */ /* 0x000fc80008000000 */
[----:B-1----:R-:W-:Y:S01]  /*4100*/  ULEA UR5, UR4, UR26, 0x3 ;  /* 0x0000001a04057291 */ /* 0x002fe2000f8e18ff */
[----:B--2---:R-:W-:-:S04]  /*4110*/  LOP3.LUT R2, R11, UR6, RZ, 0x3c, !PT ;  /* 0x000000060b027c12 */ /* 0x004fc8000f8e3cff */
[----:B------:R-:W-:-:S04]  /*4120*/  SHF.L.U32 R3, R2, 0x1f, RZ ;  /* 0x0000001f02037819 */ /* 0x000fc800000006ff */
[----:B------:R-:W1:Y:S02]  /*4130*/  SYNCS.PHASECHK.TRANS64.TRYWAIT P0, [UR5], R3 ;  /* 0x00000003ff0075a7 */ /* 0x000e640008001105 */
[----:B-1----:R-:W-:Y:S05]  /*4140*/  @!P0 BRA `(.L_x_78) ;  /* 0x0000004000fc8947 */ /* 0x002fea0003800000 */
.L_x_172:
        /* <DEDUP_REMOVED lines=9> */
.L_x_174:
[----:B------:R-:W-:-:S04]  /*41e0*/  UIADD3 UR4, UPT, UPT, UR4, 0x1, URZ ;  /* 0x0000000104047890 */ /* 0x000fc8000fffe0ff */
[----:B------:R-:W-:-:S04]  /*41f0*/  UISETP.NE.AND UP0, UPT, UR4, 0x4, UPT ;  /* 0x000000040400788c */ /* 0x000fc8000bf05270 */
[----:B------:R-:W-:Y:S02]  /*4200*/  USEL UR5, URZ, 0x1, UP0 ;  /* 0x00000001ff057887 */ /* 0x000fe40008000000 */
[----:B------:R-:W-:-:S04]  /*4210*/  USEL UR4, UR4, URZ, UP0 ;  /* 0x000000ff04047287 */ /* 0x000fc80008000000 */
[----:B------:R-:W-:Y:S01]  /*4220*/  ULEA UR4, UR4, UR26, 0x3 ;  /* 0x0000001a04047291 */ /* 0x000fe2000f8e18ff */
[----:B------:R-:W-:-:S04]  /*4230*/  LOP3.LUT R2, R2, UR5, RZ, 0x3c, !PT ;  /* 0x0000000502027c12 */ /* 0x000fc8000f8e3cff */
[----:B------:R-:W-:-:S04]  /*4240*/  SHF.L.U32 R2, R2, 0x1f, RZ ;  /* 0x0000001f02027819 */ /* 0x000fc800000006ff */
[----:B------:R-:W2:Y:S02]  /*4250*/  SYNCS.PHASECHK.TRANS64.TRYWAIT P0, [UR4], R2 ;  /* 0x00000002ff0075a7 */ /* 0x000ea40008001104 */
[----:B--2---:R-:W-:Y:S05]  /*4260*/  @!P0 BRA `(.L_x_80) ;  /* 0x0000004000e48947 */ /* 0x004fea0003800000 */
.L_x_176:
[----:B------:R-:W-:Y:S01]  /*4270*/  NOP ;  /* 0x0000000000007918 */ /* 0x000fe20000000000 */
[----:B-1----:R-:W1:Y:S01]  /*4280*/  LDS R0, [UR8+0x14] ;  /* 0x00001408ff007984 */ /* 0x002e620008000800 */
[----:B------:R-:W-:Y:S01]  /*4290*/  ULOP3.LUT UR4, UR42, 0xffff, URZ, 0xc0, !UPT ;  /* 0x0000ffff2a047892 */ /* 0x000fe2000f8ec0ff */
[----:B------:R-:W-:Y:S01]  /*42a0*/  UMOV UR5, 0xffff ;  /* 0x0000ffff00057882 */ /* 0x000fe20000000000 */
[----:B------:R-:W-:Y:S02]  /*42b0*/  UMOV UR6, 0x1 ;  /* 0x0000000100067882 */ /* 0x000fe40000000000 */
[----:B------:R-:W-:-:S04]  /*42c0*/  USHF.R.U32.HI UR4, URZ, 0x5, UR4 ;  /* 0x00000005ff047899 */ /* 0x000fc80008011604 */
[----:B------:R-:W-:Y:S02]  /*42d0*/  USHF.L.U32 UR5, UR5, UR4, URZ ;  /* 0x0000000405057299 */ /* 0x000fe400080006ff */
[----:B------:R-:W-:-:S04]  /*42e0*/  USHF.L.U32 UR4, UR6, UR4, URZ ;  /* 0x0000000406047299 */ /* 0x000fc800080006ff */
[----:B-1----:R-:W-:-:S04]  /*42f0*/  LOP3.LUT R0, R0, UR5, RZ, 0xc0, !PT ;  /* 0x0000000500007c12 */ /* 0x002fc8000f8ec0ff */
[----:B------:R-:W-:-:S13]  /*4300*/  ISETP.NE.AND P0, PT, R0, UR5, PT ;  /* 0x0000000500007c0c */ /* 0x000fda000bf05270 */
[----:B------:R-:W-:Y:S05]  /*4310*/  @P0 BRA `(.L_x_81) ;  /* 0x0000000000580947 */ /* 0x000fea0003800000 */
[----:B------:R-:W1:Y:S02]  /*4320*/  LDS R0, [UR8+0x18] ;  /* 0x00001808ff007984 */ /* 0x000e640008000800 */
[----:B-1----:R-:W-:-:S04]  /*4330*/  LOP3.LUT R0, R0, UR4, RZ, 0xc0, !PT ;  /* 0x0000000400007c12 */ /* 0x002fc8000f8ec0ff */
[----:B------:R-:W-:-:S13]  /*4340*/  ISETP.NE.AND P0, PT, R0, UR4, PT ;  /* 0x0000000400007c0c */ /* 0x000fda000bf05270 */
[----:B------:R-:W-:Y:S05]  /*4350*/  @P0 BRA `(.L_x_82) ;  /* 0x00000000003c0947 */ /* 0x000fea0003800000 */
[----:B------:R-:W1:Y:S01]  /*4360*/  S2R R2, SR_LANEID ;  /* 0x0000000000027919 */ /* 0x000e620000000000 */
[----:B------:R-:W-:-:S06]  /*4370*/  ULOP3.LUT UR5, URZ, UR5, URZ, 0x33, !UPT ;  /* 0x00000005ff057292 */ /* 0x000fcc000f8e33ff */
[----:B------:R-:W-:-:S04]  /*4380*/  IMAD.U32 R0, RZ, RZ, UR5 ;  /* 0x00000005ff007e24 */ /* 0x000fc8000f8e00ff */
[----:B------:R2:W4:Y:S02]  /*4390*/  REDUX UR7, R0 ;  /* 0x00000000000773c4 */ /* 0x0005240000000000 */
[----:B------:R1:W-:Y:S01]  /*43a0*/  UTCATOMSWS.AND URZ, UR5 ;  /* 0x0000000500ff79e3 */ /* 0x0003e20008000000 */
[----:B--2---:R-:W-:Y:S01]  /*43b0*/  LOP3.LUT R0, RZ, UR4, RZ, 0x33, !PT ;  /* 0x00000004ff007c12 */ /* 0x004fe2000f8e33ff */
[----:B------:R-:W-:Y:S02]  /*43c0*/  VOTEU.ANY UR4, UPT, PT ;  /* 0x0000000000047886 */ /* 0x000fe400038e0100 */
[----:B------:R-:W-:Y:S02]  /*43d0*/  UFLO.U32 UR4, UR4 ;  /* 0x00000004000472bd */ /* 0x000fe400080e0000 */
[----:B------:R-:W2:Y:S04]  /*43e0*/  REDUX UR6, R0 ;  /* 0x00000000000673c4 */ /* 0x000ea80000000000 */
[----:B-1----:R-:W-:-:S02]  /*43f0*/  ISETP.EQ.U32.AND P0, PT, R2, UR4, PT ;  /* 0x0000000402007c0c */ /* 0x002fc4000bf02070 */
[----:B----4-:R-:W-:-:S11]  /*4400*/  MOV R2, UR7 ;  /* 0x0000000700027c02 */ /* 0x010fd60008000f00 */
[----:B------:R1:W-:Y:S01]  /*4410*/  @P0 ATOMS.AND RZ, [UR8+0x14], R2 ;  /* 0x00001402ffff098c */ /* 0x0003e2000a800008 */
[----:B--2---:R-:W-:-:S05]  /*4420*/  IMAD.U32 R0, RZ, RZ, UR6 ;  /* 0x00000006ff007e24 */ /* 0x004fca000f8e00ff */
[----:B------:R1:W-:Y:S01]  /*4430*/  @P0 ATOMS.AND RZ, [UR8+0x18], R0 ;  /* 0x00001800ffff098c */ /* 0x0003e2000a800008 */
[----:B------:R-:W-:Y:S05]  /*4440*/  BRA `(.L_x_83) ;  /* 0x0000000000147947 */ /* 0x000fea0003800000 */
.L_x_82:
[----:B------:R-:W-:Y:S02]  /*4450*/  MOV R2, 0x4470 ;  /* 0x0000447000027802 */ /* 0x000fe40000000f00 */
[----:B---3-5:R-:W-:Y:S05]  /*4460*/  CALL.REL.NOINC `($__internal_0_$__cuda_sm10x_tcgen05_guardrail_trap_col_being_dealloced_not_returned_by_alloc) ;  /* 0x0000004400587944 */ /* 0x028fea0003c00000 */
[----:B------:R-:W-:Y:S05]  /*4470*/  BRA `(.L_x_83) ;  /* 0x0000000000087947 */ /* 0x000fea0003800000 */
.L_x_81:
[----:B------:R-:W-:Y:S02]  /*4480*/  MOV R2, 0x44a0 ;  /* 0x000044a000027802 */ /* 0x000fe40000000f00 */
[----:B---3-5:R-:W-:Y:S05]  /*4490*/  CALL.REL.NOINC `($__internal_2_$__cuda_sm10x_tcgen05_guardrail_trap_unallocated_columns_being_dealloced) ;  /* 0x0000004400647944 */ /* 0x028fea0003c00000 */
.L_x_83:
[----:B------:R-:W-:Y:S01]  /*44a0*/  NOP ;  /* 0x0000000000007918 */ /* 0x000fe20000000000 */
[----:B------:R-:W-:Y:S05]  /*44b0*/  EXIT ;  /* 0x000000000000794d */ /* 0x000fea0003800000 */
.L_x_65:
[----:B------:R-:W-:-:S09]  /*44c0*/  UISETP.NE.OR UP0, UPT, UR18, 0x3, !UP3 ;  /* 0x000000031200788c */ /* 0x000fd2000df05670 */
[----:B------:R-:W-:Y:S05]  /*44d0*/  BRA.U UP0, `(.L_x_84) ;  /* 0x0000001100247547 */ /* 0x000fea000b800000 */
[----:B------:R-:W2:Y:S01]  /*44e0*/  LDCU.64 UR4, c[0x0][0x888] ;  /* 0x00011100ff0477ac */ /* 0x000ea20008000a00 */
[----:B------:R-:W3:Y:S01]  /*44f0*/  LDC.64 R12, c[0x0][0x348] ;  /* 0x0000d200ff0c7b82 */ /* 0x000ee20000000a00 */
[----:B------:R-:W-:Y:S02]  /*4500*/  HFMA2 R9, -RZ, RZ, 0, 0 ;  /* 0x00000000ff097431 */ /* 0x000fe400000001ff */
[----:B------:R-:W-:Y:S01]  /*4510*/  IMAD.MOV.U32 R11, RZ, RZ, 0x1 ;  /* 0x00000001ff0b7424 */ /* 0x000fe200078e00ff */
[----:B------:R-:W4:Y:S01]  /*4520*/  LDCU UR37, c[0x0][0x370] ;  /* 0x00006e00ff2577ac */ /* 0x000f220008000800 */
[----:B------:R-:W-:Y:S01]  /*4530*/  IMAD.MOV.U32 R10, RZ, RZ, RZ ;  /* 0x000000ffff0a7224 */ /* 0x000fe200078e00ff */
[----:B------:R-:W-:Y:S01]  /*4540*/  MOV R3, 0x1000 ;  /* 0x0000100000037802 */ /* 0x000fe20000000f00 */
[----:B------:R-:W4:Y:S01]  /*4550*/  LDCU.128 UR32, c[0x0][0xb10] ;  /* 0x00016200ff2077ac */ /* 0x000f220008000c00 */
[----:B------:R-:W1:Y:S01]  /*4560*/  LDCU UR31, c[0x0][0x374] ;  /* 0x00006e80ff1f77ac */ /* 0x000e620008000800 */
[----:B------:R-:W1:Y:S01]  /*4570*/  LDCU.64 UR28, c[0x0][0x890] ;  /* 0x00011200ff1c77ac */ /* 0x000e620008000a00 */
[----:B--2---:R-:W-:Y:S01]  /*4580*/  UISETP.NE.U32.AND UP0, UPT, UR4, URZ, UPT ;  /* 0x000000ff0400728c */ /* 0x004fe2000bf05070 */
[----:B------:R-:W2:Y:S01]  /*4590*/  LDCU UR15, c[0x0][0xb0c] ;  /* 0x00016180ff0f77ac */ /* 0x000ea20008000800 */
[----:B------:R-:W3:Y:S01]  /*45a0*/  LDCU UR41, c[0x0][0xb20] ;  /* 0x00016400ff2977ac */ /* 0x000ee20008000800 */
[----:B------:R-:W3:Y:S01]  /*45b0*/  LDCU UR4, c[0x0][0xb30] ;  /* 0x00016600ff0477ac */ /* 0x000ee20008000800 */
[----:B----4-:R-:W-:-:S02]  /*45c0*/  UIMAD.WIDE.U32 UR6, UR37, UR32, URZ ;  /* 0x00000020250672a5 */ /* 0x010fc4000f8e00ff */
[----:B-1----:R-:W-:Y:S02]  /*45d0*/  UIMAD.WIDE.U32 UR8, UR31, UR35, URZ ;  /* 0x000000231f0872a5 */ /* 0x002fe4000f8e00ff */
[----:B------:R-:W-:Y:S02]  /*45e0*/  UISETP.NE.U32.AND UP6, UPT, UR28, URZ, UPT ;  /* 0x000000ff1c00728c */ /* 0x000fe4000bfc5070 */
[----:B------:R-:W-:Y:S01]  /*45f0*/  UISETP.NE.AND.EX UP5, UPT, UR5, URZ, UPT, UP0 ;  /* 0x000000ff0500728c */ /* 0x000fe2000bfa5300 */
[----:B------:R-:W-:Y:S01]  /*4600*/  UMOV UR24, 0x400 ;  /* 0x0000040000187882 */ /* 0x000fe20000000000 */
[----:B------:R-:W-:Y:S01]  /*4610*/  UISETP.NE.AND UP0, UPT, UR42, 0x1, UPT ;  /* 0x000000012a00788c */ /* 0x000fe2000bf05270 */
[----:B------:R-:W-:Y:S01]  /*4620*/  UMOV UR6, UR7 ;  /* 0x0000000700067c82 */ /* 0x000fe20008000000 */
[----:B------:R-:W-:Y:S01]  /*4630*/  UMOV UR38, UR9 ;  /* 0x0000000900267c82 */ /* 0x000fe20008000000 */
[----:B------:R-:W-:Y:S02]  /*4640*/  USEL UR40, URZ, 0x1, UP4 ;  /* 0x00000001ff287887 */ /* 0x000fe4000a000000 */
[----:B--2---:R-:W-:Y:S01]  /*4650*/  UISETP.NE.AND UP0, UPT, UR15, 0x1, UPT ;  /* 0x000000010f00788c */ /* 0x004fe2000bf05270 */
[----:B------:R-:W-:Y:S01]  /*4660*/  UMOV UR25, URZ ;  /* 0x000000ff00197c82 */ /* 0x000fe20008000000 */
[----:B------:R-:W-:-:S02]  /*4670*/  UPLOP3.LUT UP4, UPT, UPT, UPT, UPT, 0x40, 0x4 ;  /* 0x000000000004789c */ /* 0x000fc40003f8e870 */
[----:B------:R-:W-:Y:S01]  /*4680*/  UISETP.GE.AND UP2, UPT, UR42, 0x1, UPT ;  /* 0x000000012a00788c */ /* 0x000fe2000bf46270 */
[----:B------:R-:W1:Y:S01]  /*4690*/  LDCU.64 UR16, c[0x0][0xb28] ;  /* 0x00016500ff1077ac */ /* 0x000e620008000a00 */
[----:B------:R-:W-:Y:S02]  /*46a0*/  ULEA UR24, UR54, UR24, 0x18 ;  /* 0x0000001836187291 */ /* 0x000fe4000f8ec0ff */
[----:B------:R-:W-:Y:S02]  /*46b0*/  UISETP.NE.AND.EX UP6, UPT, UR29, URZ, UPT, UP6 ;  /* 0x000000ff1d00728c */ /* 0x000fe4000bfc5360 */
[----:B------:R-:W-:Y:S02]  /*46c0*/  USHF.R.U32.HI UR39, URZ, UR33, UR6 ;  /* 0x00000021ff277299 */ /* 0x000fe40008011606 */
[----:B---3--:R-:W-:Y:S02]  /*46d0*/  USHF.R.U32.HI UR38, URZ, UR41, UR38 ;  /* 0x00000029ff267299 */ /* 0x008fe40008011626 */
[----:B------:R-:W-:-:S02]  /*46e0*/  UISETP.NE.AND UP0, UPT, UR34, 0x1, UPT ;  /* 0x000000012200788c */ /* 0x000fc4000bf05270 */
[----:B------:R-:W-:-:S11]  /*46f0*/  UISETP.NE.AND UP3, UPT, UR4, 0x1, UPT ;  /* 0x000000010400788c */ /* 0x000fd6000bf65270 */
.L_x_93:
[C---:B------:R-:W-:Y:S02]  /*4700*/  LEA R8, R10.reuse, UR24, 0x3 ;  /* 0x000000180a087c11 */ /* 0x040fe4000f8e18ff */
[----:B------:R-:W-:Y:S02]  /*4710*/  SHF.L.U32 R0, R9, 0x1f, RZ ;  /* 0x0000001f09007819 */ /* 0x000fe400000006ff */
[----:B------:R-:W-:Y:S02]  /*4720*/  LEA R4, R10, UR24, 0x4 ;  /* 0x000000180a047c11 */ /* 0x000fe4000f8e20ff */
[----:B--2---:R-:W2:Y:S02]  /*4730*/  SYNCS.PHASECHK.TRANS64.TRYWAIT P0, [R8+URZ+0x110], R0 ;  /* 0x00011000080075a7 */ /* 0x004ea400080011ff */
[----:B--2---:R-:W-:Y:S05]  /*4740*/  @!P0 BRA `(.L_x_85) ;  /* 0x0000003c00c48947 */ /* 0x004fea0003800000 */
.L_x_177:
[----:B------:R-:W3:Y:S01]  /*4750*/  LDS.128 R4, [R4+0x1a0] ;  /* 0x0001a00004047984 */ /* 0x000ee20000000c00 */
[----:B------:R-:W-:Y:S01]  /*4760*/  UISETP.GE.AND UP0, UPT, UR42, 0x1, UPT ;  /* 0x000000012a00788c */ /* 0x000fe2000bf06270 */
[----:B------:R-:W-:Y:S01]  /*4770*/  @!PT LDS RZ, [RZ] ;  /* 0x00000000fffff984 */ /* 0x000fe20000000800 */
[----:B------:R-:W-:Y:S01]  /*4780*/  @!PT LDS RZ, [RZ] ;  /* 0x00000000fffff984 */ /* 0x000fe20000000800 */
[----:B------:R-:W-:Y:S01]  /*4790*/  @!PT LDS RZ, [RZ] ;  /* 0x00000000fffff984 */ /* 0x000fe20000000800 */
[----:B------:R-:W-:Y:S01]  /*47a0*/  @!PT LDS RZ, [RZ] ;  /* 0x00000000fffff984 */ /* 0x000fe20000000800 */
[----:B------:R4:W-:Y:S06]  /*47b0*/  MEMBAR.ALL.CTA ;  /* 0x0000000000007992 */ /* 0x0009ec0000008000 */
[----:B----4-:R-:W4:Y:S01]  /*47c0*/  FENCE.VIEW.ASYNC.S ;  /* 0x00000000000073c6 */ /* 0x010f220000000000 */
[----:B---3--:R-:W-:Y:S11]  /*47d0*/  LOP3.LUT P0, RZ, R6, 0x1, RZ, 0xc0, !PT ;  /* 0x0000000106ff7812 */ /* 0x008ff6000780c0ff */
[----:B------:R-:W-:Y:S02]  /*47e0*/  @!UPT UIADD3 URZ, UPT, UPT, URZ, URZ, URZ ;  /* 0x000000fffffff290 */ /* 0x000fe4000fffe0ff */
[----:B----4-:R-:W-:Y:S01]  /*47f0*/  VOTEU.ANY UP2, P0 ;  /* 0x0000000000ff7886 */ /* 0x010fe20000040100 */
[----:B------:R-:W-:Y:S11]  /*4800*/  PLOP3.LUT P0, PT, PT, PT, UP2, 0x80, 0x8 ;  /* 0x000000000008781c */ /* 0x000ff60003f0f028 */
[----:B------:R-:W-:Y:S02]  /*4810*/  @!UPT UIADD3 URZ, UPT, UPT, URZ, URZ, URZ ;  /* 0x000000fffffff290 */ /* 0x000fe4000fffe0ff */
[----:B--2---:R-:W-:Y:S02]  /*4820*/  @P0 SHF.R.U32.HI R0, RZ, 0x10, R5 ;  /* 0x00000010ff000819 */ /* 0x004fe40000011605 */
[----:B------:R-:W-:Y:S02]  /*4830*/  @P0 MOV R2, R4 ;  /* 0x0000000400020202 */ /* 0x000fe40000000f00 */
[----:B------:R-:W-:Y:S01]  /*4840*/  @P0 R2UR UR4, R0 ;  /* 0x00000000000402ca */ /* 0x000fe200000e0000 */
[----:B------:R-:W-:Y:S01]  /*4850*/  VIADD R0, R8, 0x120 ;  /* 0x0000012008007836 */ /* 0x000fe20000000000 */
[----:B------:R-:W-:Y:S02]  /*4860*/  @P0 LOP3.LUT R4, R5, 0xffff, RZ, 0xc0, !PT ;  /* 0x0000ffff05040812 */ /* 0x000fe400078ec0ff */
[----:B------:R-:W-:Y:S02]  /*4870*/  @P0 R2UR UR6, R2 ;  /* 0x00000000020602ca */ /* 0x000fe400000e0000 */
[----:B------:R-:W-:Y:S02]  /*4880*/  PRMT R0, RZ, 0x654, R0 ;  /* 0x00000654ff007816 */ /* 0x000fe40000000000 */
[----:B------:R-:W-:Y:S02]  /*4890*/  @P0 R2UR UR5, R4 ;  /* 0x00000000040502ca */ /* 0x000fe400000e0000 */
[----:B------:R2:W-:Y:S03]  /*48a0*/  SYNCS.ARRIVE.TRANS64.RED.A1T0 RZ, [R0+URZ], RZ ;  /* 0x000000ff00ff79a7 */ /* 0x0005e600081004ff */
[----:B------:R-:W-:Y:S04]  /*48b0*/  @UP2 UMOV UR27, UR4 ;  /* 0x00000004001b2c82 */ /* 0x000fe80008000000 */
[----:B------:R-:W-:Y:S04]  /*48c0*/  @UP2 UMOV UR14, UR6 ;  /* 0x00000006000e2c82 */ /* 0x000fe80008000000 */
[----:B------:R-:W-:Y:S01]  /*48d0*/  @UP2 UMOV UR13, UR5 ;  /* 0x00000005000d2c82 */ /* 0x000fe20008000000 */
[----:B------:R-:W-:Y:S05]  /*48e0*/  BRA.U !UP0, `(.L_x_86) ;  /* 0x0000000108c07547 */ /* 0x000fea000b800000 */
[----:B------:R-:W-:Y:S02]  /*48f0*/  UIMAD.WIDE.U32 UR8, UR13, UR35, URZ ;  /* 0x000000230d0872a5 */ /* 0x000fe4000f8e00ff */
[----:B------:R-:W-:Y:S02]  /*4900*/  UP2UR UR12, UPR, URZ, 0x4 ;  /* 0x00000004ff0c7883 */ /* 0x000fe40008000000 */
[----:B------:R-:W-:Y:S02]  /*4910*/  UISETP.NE.AND UP2, UPT, UR34, 0x1, UPT ;  /* 0x000000012200788c */ /* 0x000fe4000bf45270 */
[----:B------:R-:W-:Y:S02]  /*4920*/  UIMAD.WIDE.U32 UR10, UR14, UR32, URZ ;  /* 0x000000200e0a72a5 */ /* 0x000fe4000f8e00ff */
[----:B------:R-:W-:Y:S02]  /*4930*/  USEL UR4, UR31, UR38, !UP2 ;  /* 0x000000261f047287 */ /* 0x000fe4000d000000 */
[----:B------:R-:W-:Y:S02]  /*4940*/  UISETP.NE.AND UP0, UPT, UR15, 0x1, UPT ;  /* 0x000000010f00788c */ /* 0x000fe4000bf05270 */
[----:B------:R-:W-:Y:S02]  /*4950*/  UP2UR UR22, UPR, URZ, 0x2 ;  /* 0x00000002ff167883 */ /* 0x000fe40008000000 */
[----:B------:R-:W-:Y:S02]  /*4960*/  UISETP.NE.AND UP1, UPT, UR42, 0x1, UPT ;  /* 0x000000012a00788c */ /* 0x000fe4000bf25270 */
[----:B-1----:R-:W-:Y:S02]  /*4970*/  UIMAD.WIDE.U32 UR18, UR4, UR16, URZ ;  /* 0x00000010041272a5 */ /* 0x002fe4000f8e00ff */
[----:B------:R-:W-:Y:S01]  /*4980*/  USEL UR7, UR37, UR39, !UP0 ;  /* 0x0000002725077287 */ /* 0x000fe2000c000000 */
[----:B------:R-:W-:Y:S02]  /*4990*/  UMOV UR5, UR9 ;  /* 0x0000000900057c82 */ /* 0x000fe40008000000 */
[----:B------:R-:W-:Y:S02]  /*49a0*/  USHF.R.U32.HI UR6, URZ, UR41, UR5 ;  /* 0x00000029ff067299 */ /* 0x000fe40008011605 */
[----:B------:R-:W-:Y:S02]  /*49b0*/  UIMAD.WIDE.U32 UR20, UR7, UR16, URZ ;  /* 0x00000010071472a5 */ /* 0x000fe4000f8e00ff */
[----:B------:R-:W-:Y:S02]  /*49c0*/  USEL UR6, UR13, UR6, !UP2 ;  /* 0x000000060d067287 */ /* 0x000fe4000d000000 */
[----:B------:R-:W-:Y:S01]  /*49d0*/  UISETP.NE.AND UP2, UPT, UR12, URZ, UPT ;  /* 0x000000ff0c00728c */ /* 0x000fe2000bf45270 */
[----:B------:R-:W-:Y:S01]  /*49e0*/  UMOV UR5, UR11 ;  /* 0x0000000b00057c82 */ /* 0x000fe20008000000 */
[----:B------:R-:W-:Y:S02]  /*49f0*/  UIMAD.WIDE.U32 UR10, UR6, UR16, URZ ;  /* 0x00000010060a72a5 */ /* 0x000fe4000f8e00ff */
[----:B------:R-:W-:Y:S03]  /*4a00*/  USHF.R.U32.HI UR8, URZ, UR33, UR5 ;  /* 0x00000021ff087299 */ /* 0x000fe60008011605 */
[----:B------:R-:W-:Y:S02]  /*4a10*/  UMOV UR5, UR19 ;  /* 0x0000001300057c82 */ /* 0x000fe40008000000 */
[----:B------:R-:W-:Y:S03]  /*4a20*/  @UP1 USHF.R.U32.HI UR4, URZ, UR17, UR5 ;  /* 0x00000011ff041299 */ /* 0x000fe60008011605 */
[----:B------:R-:W-:Y:S01]  /*4a30*/  UMOV UR5, UR21 ;  /* 0x0000001500057c82 */ /* 0x000fe20008000000 */
[----:B------:R-:W-:Y:S02]  /*4a40*/  UIMAD UR4, UR42, UR4, URZ ;  /* 0x000000042a0472a4 */ /* 0x000fe4000f8e02ff */
[----:B------:R-:W-:Y:S02]  /*4a50*/  @UP1 USHF.R.U32.HI UR7, URZ, UR17, UR5 ;  /* 0x00000011ff071299 */ /* 0x000fe40008011605 */
[----:B------:R-:W-:Y:S02]  /*4a60*/  USEL UR5, UR14, UR8, !UP0 ;  /* 0x000000080e057287 */ /* 0x000fe4000c000000 */
[----:B------:R-:W-:Y:S02]  /*4a70*/  UIMAD UR8, UR42, UR7, URZ ;  /* 0x000000072a0872a4 */ /* 0x000fe4000f8e02ff */
[----:B------:R-:W-:Y:S03]  /*4a80*/  UISETP.GE.AND UP0, UPT, UR6, UR4, UPT ;  /* 0x000000040600728c */ /* 0x000fe6000bf06270 */
[----:B------:R-:W-:Y:S01]  /*4a90*/  UMOV UR4, UR11 ;  /* 0x0000000b00047c82 */ /* 0x000fe20008000000 */
[----:B------:R-:W-:Y:S02]  /*4aa0*/  UISETP.GE.OR UP0, UPT, UR5, UR8, UP0 ;  /* 0x000000080500728c */ /* 0x000fe40008706670 */
[----:B------:R-:W-:Y:S02]  /*4ab0*/  USHF.R.U32.HI UR4, URZ, UR17, UR4 ;  /* 0x00000011ff047299 */ /* 0x000fe40008011604 */
[----:B------:R-:W-:Y:S02]  /*4ac0*/  UIMAD.WIDE.U32 UR8, UR5, UR16, URZ ;  /* 0x00000010050872a5 */ /* 0x000fe4000f8e00ff */
[----:B------:R-:W-:Y:S04]  /*4ad0*/  USEL UR10, UR6, UR4, !UP1 ;  /* 0x00000004060a7287 */ /* 0x000fe8000c800000 */
[----:B------:R-:W-:Y:S01]  /*4ae0*/  UIADD3 UR11, UPT, UPT, -UR10, URZ, URZ ;  /* 0x000000ff0a0b7290 */ /* 0x000fe2000fffe1ff */
[----:B------:R-:W-:Y:S02]  /*4af0*/  @!UP0 UMOV UR4, UR9 ;  /* 0x0000000900048c82 */ /* 0x000fe40008000000 */
[----:B------:R-:W-:Y:S02]  /*4b00*/  @!UP0 USHF.R.U32.HI UR4, URZ, UR17, UR4 ;  /* 0x00000011ff048299 */ /* 0x000fe40008011604 */
[----:B------:R-:W-:Y:S02]  /*4b10*/  UIMAD UR8, UR42, UR11, UR6 ;  /* 0x0000000b2a0872a4 */ /* 0x000fe4000f8e0206 */
[----:B------:R-:W-:Y:S02]  /*4b20*/  @!UP0 USEL UR4, UR5, UR4, !UP1 ;  /* 0x0000000405048287 */ /* 0x000fe4000c800000 */
[----:B------:R-:W-:Y:S02]  /*4b30*/  UISETP.NE.AND UP1, UPT, UR22, URZ, UPT ;  /* 0x000000ff1600728c */ /* 0x000fe4000bf25270 */
[----:B------:R-:W-:Y:S02]  /*4b40*/  @!UP0 UIMAD UR8, UR7, UR8, UR4 ;  /* 0x00000008070882a4 */ /* 0x000fe4000f8e0204 */
[----:B------:R-:W-:Y:S02]  /*4b50*/  @!UP0 UIADD3 UR9, UPT, UPT, UR10, -UR4, URZ ;  /* 0x800000040a098290 */ /* 0x000fe4000fffe0ff */
[----:B------:R-:W-:Y:S02]  /*4b60*/  UIADD3 UR4, UPT, UPT, -UR5, URZ, URZ ;  /* 0x000000ff05047290 */ /* 0x000fe4000fffe1ff */
[----:B------:R-:W-:Y:S02]  /*4b70*/  UIADD3 UR7, UPT, UPT, -UR6, URZ, URZ ;  /* 0x000000ff06077290 */ /* 0x000fe4000fffe1ff */
[----:B------:R-:W-:Y:S02]  /*4b80*/  @!UP0 UIMAD UR6, UR9, UR42, UR5 ;  /* 0x0000002a090682a4 */ /* 0x000fe4000f8e0205 */
[----:B------:R-:W-:Y:S02]  /*4b90*/  UIMAD UR14, UR15, UR4, UR14 ;  /* 0x000000040f0e72a4 */ /* 0x000fe4000f8e020e */
[----:B------:R-:W-:Y:S01]  /*4ba0*/  UIMAD UR13, UR34, UR7, UR13 ;  /* 0x00000007220d72a4 */ /* 0x000fe2000f8e020d */
[----:B------:R-:W-:Y:S02]  /*4bb0*/  @!UP0 UMOV UR5, UR8 ;  /* 0x0000000800058c82 */ /* 0x000fe40008000000 */
[----:B------:R-:W-:Y:S02]  /*4bc0*/  UIMAD UR14, UR5, UR15, UR14 ;  /* 0x0000000f050e72a4 */ /* 0x000fe4000f8e020e */
[----:B------:R-:W-:Y:S11]  /*4bd0*/  UIMAD UR13, UR6, UR34, UR13 ;  /* 0x00000022060d72a4 */ /* 0x000ff6000f8e020d */
[----:B------:R-:W-:Y:S01]  /*4be0*/  @!UPT UIADD3 URZ, UPT, UPT, URZ, URZ, URZ ;  /* 0x000000fffffff290 */ /* 0x000fe2000fffe0ff */
.L_x_86:
[----:B------:R-:W3:Y:S01]  /*4bf0*/  @!UP3 LDCU.128 UR20, c[0x0][0xb10] ;  /* 0x00016200ff14b7ac */ /* 0x000ee20008000c00 */
[----:B------:R-:W-:Y:S04]  /*4c00*/  ISETP.NE.U32.AND P0, PT, RZ, UR28, PT ;  /* 0x0000001cff007c0c */ /* 0x000fe8000bf05070 */
[----:B------:R-:W-:Y:S01]  /*4c10*/  ISETP.NE.AND.EX P0, PT, RZ, UR29, PT, P0 ;  /* 0x0000001dff007c0c */ /* 0x000fe2000bf05300 */
[----:B------:R-:W4:Y:S01]  /*4c20*/  @!UP3 LDCU UR5, c[0x0][0xb0c] ;  /* 0x00016180ff05b7ac */ /* 0x000f220008000800 */
[----:B------:R-:W-:Y:S02]  /*4c30*/  USHF.L.U32 UR11, UR26, 0x6, URZ ;  /* 0x000000061a0b7899 */ /* 0x000fe400080006ff */
[----:B------:R-:W-:Y:S02]  /*4c40*/  USHF.L.U32 UR10, UR30, 0x6, URZ ;  /* 0x000000061e0a7899 */ /* 0x000fe400080006ff */
[----:B---3--:R-:W-:Y:S07]  /*4c50*/  UIMAD.WIDE.U32 UR6, UR14, UR20, URZ ;  /* 0x000000140e0672a5 */ /* 0x008fee000f8e00ff */
[----:B------:R-:W-:Y:S01]  /*4c60*/  @!UP3 UMOV UR4, UR7 ;  /* 0x000000070004bc82 */ /* 0x000fe20008000000 */
[----:B----4-:R-:W-:Y:S02]  /*4c70*/  @!UP3 UISETP.NE.AND UP0, UPT, UR5, 0x1, UPT ;  /* 0x000000010500b88c */ /* 0x010fe4000bf05270 */
[----:B------:R-:W-:Y:S02]  /*4c80*/  @!UP3 USHF.R.U32.HI UR4, URZ, UR21, UR4 ;  /* 0x00000015ff04b299 */ /* 0x000fe40008011604 */
[----:B------:R-:W-:Y:S02]  /*4c90*/  UIMAD.WIDE.U32 UR6, UR13, UR23, URZ ;  /* 0x000000170d0672a5 */ /* 0x000fe4000f8e00ff */
[----:B------:R-:W-:Y:S02]  /*4ca0*/  @!UP3 USEL UR8, UR14, UR4, !UP0 ;  /* 0x000000040e08b287 */ /* 0x000fe4000c000000 */
[----:B------:R-:W-:Y:S03]  /*4cb0*/  @!UP3 UISETP.NE.AND UP0, UPT, UR22, 0x1, UPT ;  /* 0x000000011600b88c */ /* 0x000fe6000bf05270 */
[----:B------:R-:W-:Y:S02]  /*4cc0*/  @!UP3 UMOV UR6, UR7 ;  /* 0x000000070006bc82 */ /* 0x000fe40008000000 */
[----:B------:R-:W3:Y:S02]  /*4cd0*/  @!UP3 LDCU UR4, c[0x0][0xb20] ;  /* 0x00016400ff04b7ac */ /* 0x000ee40008000800 */
[----:B---3--:R-:W-:Y:S04]  /*4ce0*/  @!UP3 USHF.R.U32.HI UR6, URZ, UR4, UR6 ;  /* 0x00000004ff06b299 */ /* 0x008fe80008011606 */
[----:B------:R-:W-:Y:S04]  /*4cf0*/  @!UP3 USEL UR6, UR13, UR6, !UP0 ;  /* 0x000000060d06b287 */ /* 0x000fe8000c000000 */
[----:B------:R-:W-:Y:S02]  /*4d00*/  @!UP3 UIADD3 UR4, UPT, UPT, -UR8, UR6, URZ ;  /* 0x000000060804b290 */ /* 0x000fe4000fffe1ff */
[----:B------:R-:W-:Y:S02]  /*4d10*/  @!UP3 UIADD3 UR6, UPT, UPT, UR8, -UR6, URZ ;  /* 0x800000060806b290 */ /* 0x000fe4000fffe0ff */
[----:B------:R-:W-:Y:S02]  /*4d20*/  @!UP3 UIMAD UR14, UR4, UR5, UR14 ;  /* 0x00000005040eb2a4 */ /* 0x000fe4000f8e020e */
[----:B------:R-:W-:Y:S01]  /*4d30*/  @!UP3 UIMAD UR13, UR6, UR22, UR13 ;  /* 0x00000016060db2a4 */ /* 0x000fe2000f8e020d */
[----:B------:R-:W-:Y:S11]  /*4d40*/  BRA.U UP4, `(.L_x_87) ;  /* 0x0000000104107547 */ /* 0x000ff6000b800000 */
[----:B------:R-:W-:Y:S04]  /*4d50*/  MOV R2, UR40 ;  /* 0x0000002800027c02 */ /* 0x000fe80008000f00 */
[----:B------:R-:W-:Y:S04]  /*4d60*/  SHF.L.U32 R2, R2, 0x1f, RZ ;  /* 0x0000001f02027819 */ /* 0x000fe800000006ff */
[----:B------:R-:W3:Y:S02]  /*4d70*/  SYNCS.PHASECHK.TRANS64.TRYWAIT P1, [UR24+0x108], R2 ;  /* 0x00010802ff0075a7 */ /* 0x000ee40008021118 */
[----:B---3--:R-:W-:Y:S05]  /*4d80*/  @!P1 BRA `(.L_x_88) ;  /* 0x0000003800489947 */ /* 0x008fea0003800000 */
.L_x_87:
[----:B------:R-:W-:Y:S05]  /*4d90*/  BRA.U !UP6, `(.L_x_89) ;  /* 0x000000010e387547 */ /* 0x000fea000b800000 */
[----:B------:R-:W-:Y:S01]  /*4da0*/  UPLOP3.LUT UP1, UPT, UPT, UPT, UP5, 0x80, 0x8 ;  /* 0x000000000008789c */ /* 0x000fe20003f2f050 */
[----:B--2---:R-:W-:Y:S01]  /*4db0*/  HFMA2 R0, -RZ, RZ, 0, 5.9604644775390625e-08 ;  /* 0x00000001ff007431 */ /* 0x004fe200000001ff */
[----:B------:R-:W2:Y:S01]  /*4dc0*/  LDCU.64 UR8, c[0x0][0x358] ;  /* 0x00006b00ff0877ac */ /* 0x000ea20008000a00 */
[----:B------:R-:W-:Y:S03]  /*4dd0*/  IMAD.MOV.U32 R45, RZ, RZ, 0x1 ;  /* 0x00000001ff2d7424 */ /* 0x000fe600078e00ff */
[----:B------:R-:W-:Y:S05]  /*4de0*/  PLOP3.LUT P1, PT, PT, PT, UP1, 0x80, 0x8 ;  /* 0x000000000008781c */ /* 0x000fea0003f2f018 */
[----:B------:R-:W3:Y:S01]  /*4df0*/  @UP1 LDCU.64 UR4, c[0x0][0x888] ;  /* 0x00011100ff0417ac */ /* 0x000ee20008000a00 */
[----:B------:R-:W-:Y:S07]  /*4e00*/  @UP1 UIMAD UR6, UR36, UR28, URZ ;  /* 0x0000001c240612a4 */ /* 0x000fee000f8e02ff */
[----:B------:R-:W-:Y:S01]  /*4e10*/  @!P1 PRMT R45, R0, 0x7610, R45 ;  /* 0x00007610002d9816 */ /* 0x000fe2000000002d */
[----:B---3--:R-:W-:Y:S06]  /*4e20*/  @UP1 UIMAD.WIDE UR4, UR6, 0x4, UR4 ;  /* 0x00000004060418a5 */ /* 0x008fec000f8e0204 */
[----:B-----5:R-:W-:Y:S01]  /*4e30*/  IMAD.U32 R26, RZ, RZ, UR4 ;  /* 0x00000004ff1a7e24 */ /* 0x020fe2000f8e00ff */
[----:B------:R-:W-:Y:S04]  /*4e40*/  MOV R27, UR5 ;  /* 0x00000005001b7c02 */ /* 0x000fe80008000f00 */
[----:B------:R-:W3:Y:S01]  /*4e50*/  @!UP1 LDCU UR4, c[0x0][0x880] ;  /* 0x00011000ff0497ac */ /* 0x000ee20008000800 */
[----:B--2---:R4:W5:Y:S02]  /*4e60*/  @P1 LDG.E R26, desc[UR8][R26.64] ;  /* 0x000000081a1a1981 */ /* 0x004964000c1e1900 */
[----:B---34-:R-:W-:Y:S07]  /*4e70*/  @!P1 IMAD.U32 R26, RZ, RZ, UR4 ;  /* 0x00000004ff1a9e24 */ /* 0x018fee000f8e00ff */
.L_x_89:
[----:B-----5:R-:W-:Y:S01]  /*4e80*/  @!P0 FSETP.EQ.AND P2, PT, R26, RZ, PT ;  /* 0x000000ff1a00820b */ /* 0x020fe20003f42000 */
[----:B------:R-:W-:Y:S01]  /*4e90*/  @!UPT UIADD3 URZ, UPT, UPT, URZ, URZ, URZ ;  /* 0x000000fffffff290 */ /* 0x000fe2000fffe0ff */
[----:B------:R-:W-:Y:S11]  /*4ea0*/  @!P0 BRA `(.L_x_90) ;  /* 0x0000000000148947 */ /* 0x000ff60003800000 */
[----:B------:R-:W-:Y:S02]  /*4eb0*/  LOP3.LUT P0, RZ, R45, 0xff, RZ, 0xc0, !PT ;  /* 0x000000ff2dff7812 */ /* 0x000fe4000780c0ff */
[----:B------:R-:W-:Y:S04]  /*4ec0*/  PLOP3.LUT P2, PT, PT, PT, UP1, 0x80, 0x8 ;  /* 0x000000000008781c */ /* 0x000fe80003f4f018 */
[----:B------:R-:W-:Y:S07]  /*4ed0*/  PLOP3.LUT P2, PT, P2, PT, PT, 0x8, 0x80 ;  /* 0x000000000080781c */ /* 0x000fee000174e170 */
[----:B------:R-:W-:Y:S11]  /*4ee0*/  @P0 FSETP.EQ.AND P2, PT, R26, RZ, PT ;  /* 0x000000ff1a00020b */ /* 0x000ff60003f42000 */
[----:B------:R-:W-:Y:S02]  /*4ef0*/  @!UPT UIADD3 URZ, UPT, UPT, URZ, URZ, URZ ;  /* 0x000000fffffff290 */ /* 0x000fe4000fffe0ff */
.L_x_90:
[----:B------:R-:W-:Y:S01]  /*4f00*/  ULEA UR4, UR25, UR24, 0x3 ;  /* 0x0000001819047291 */ /* 0x000fe2000f8e18ff */
[----:B--2---:R-:W-:Y:S02]  /*4f10*/  SHF.L.U32 R2, R11, 0x1f, RZ ;  /* 0x0000001f0b027819 */ /* 0x004fe400000006ff */
[----:B------:R-:W-:Y:S04]  /*4f20*/  ELECT P1, URZ, PT ;  /* 0x0000000000ff782f */ /* 0x000fe80003820000 */
[----:B------:R-:W-:Y:S02]  /*4f30*/  PLOP3.LUT P1, PT, P2, P1, PT, 0xf2, 0x2f ;  /* 0x00000000002f781c */ /* 0x000fe40001723e72 */
[----:B------:R-:W2:Y:S02]  /*4f40*/  SYNCS.PHASECHK.TRANS64.TRYWAIT P0, [UR4+0xe8], R2 ;  /* 0x0000e802ff0075a7 */ /* 0x000ea40008001104 */
[----:B--2---:R-:W-:Y:S09]  /*4f50*/  @!P0 BRA `(.L_x_91) ;  /* 0x0000003400ec8947 */ /* 0x004ff20003800000 */
.L_x_180:
[----:B------:R-:W-:Y:S01]  /*4f60*/  VOTEU.ALL UP0, P1 ;  /* 0x0000000000ff7886 */ /* 0x000fe20000800000 */
[----:B--2---:R-:W-:Y:S01]  /*4f70*/  @!P1 IADD3 R2, P0, PT, R12, 0x580, RZ ;  /* 0x000005800c029810 */ /* 0x004fe20007f1e0ff */
[----:B------:R-:W-:Y:S01]  /*4f80*/  UIADD3 UR9, UPT, UPT, UR4, 0xd0, URZ ;  /* 0x000000d004097890 */ /* 0x000fe2000fffe0ff */
[----:B------:R-:W-:Y:S01]  /*4f90*/  VIADD R10, R10, 0x1 ;  /* 0x000000010a0a7836 */ /* 0x000fe20000000000 */
[----:B------:R-:W-:Y:S01]  /*4fa0*/  UMOV UR22, 0x0 ;  /* 0x0000000000167882 */ /* 0x000fe20000000000 */
[----:B------:R-:W-:Y:S01]  /*4fb0*/  @!UP0 ULEA UR5, UR25, UR24, 0xc ;  /* 0x0000001819058291 */ /* 0x000fe2000f8e60ff */
[----:B------:R-:W-:Y:S01]  /*4fc0*/  @!P1 IMAD.X R0, RZ, RZ, R13, P0 ;  /* 0x000000ffff009224 */ /* 0x000fe200000e060d */
[----:B------:R-:W-:Y:S01]  /*4fd0*/  @!P1 R2UR UR7, R2 ;  /* 0x00000000020792ca */ /* 0x000fe200000e0000 */
[----:B------:R-:W-:Y:S01]  /*4fe0*/  @!P1 IMAD.MOV.U32 R2, RZ, RZ, 0x1000 ;  /* 0x00001000ff029424 */ /* 0x000fe200078e00ff */
[----:B------:R-:W-:Y:S02]  /*4ff0*/  @!UP0 UIADD3 UR8, UPT, UPT, UR5, 0x200, URZ ;  /* 0x0000020005088890 */ /* 0x000fe4000fffe0ff */
[----:B------:R-:W-:Y:S01]  /*5000*/  UIADD3 UR5, UPT, UPT, UR25, 0x1, URZ ;  /* 0x0000000119057890 */ /* 0x000fe2000fffe0ff */
[----:B------:R-:W-:Y:S01]  /*5010*/  UMOV UR23, 0x10000000 ;  /* 0x1000000000177882 */ /* 0x000fe20000000000 */
[----:B------:R-:W-:Y:S02]  /*5020*/  UMOV UR12, UR36 ;  /* 0x00000024000c7c82 */ /* 0x000fe40008000000 */
[----:B------:R-:W-:Y:S04]  /*5030*/  UISETP.NE.AND UP0, UPT, UR5, 0x3, UPT ;  /* 0x000000030500788c */ /* 0x000fe8000bf05270 */
[----:B------:R-:W-:Y:S01]  /*5040*/  USEL UR6, UR5, URZ, UP0 ;  /* 0x000000ff05067287 */ /* 0x000fe20008000000 */
[----:B------:R-:W-:Y:S01]  /*5050*/  @!P1 R2UR UR5, R0 ;  /* 0x00000000000592ca */ /* 0x000fe200000e0000 */
[----:B------:R-:W-:Y:S01]  /*5060*/  IMAD.U32 R4, RZ, RZ, UR7 ;  /* 0x00000007ff047e24 */ /* 0x000fe2000f8e00ff */
[----:B------:R-:W-:Y:S02]  /*5070*/  USEL UR20, URZ, 0x1, UP0 ;  /* 0x00000001ff147887 */ /* 0x000fe40008000000 */
[----:B------:R-:W-:Y:S01]  /*5080*/  VOTEU.ALL UP0, P1 ;  /* 0x0000000000ff7886 */ /* 0x000fe20000800000 */
[----:B------:R-:W-:Y:S01]  /*5090*/  UPRMT UR7, UR54, 0x654, UR9 ;  /* 0x0000065436077896 */ /* 0x000fe20008000009 */
[----:B------:R-:W-:Y:S02]  /*50a0*/  @!P1 R2UR UR18, R4 ;  /* 0x00000000041292ca */ /* 0x000fe400000e0000 */
[----:B------:R-:W-:Y:S04]  /*50b0*/  LOP3.LUT R11, R11, UR20, RZ, 0x3c, !PT ;  /* 0x000000140b0b7c12 */ /* 0x000fe8000f8e3cff */
[----:B------:R-:W-:Y:S01]  /*50c0*/  SHF.L.U32 R0, R11, 0x1f, RZ ;  /* 0x0000001f0b007819 */ /* 0x000fe200000006ff */
[----:B------:R-:W-:Y:S01]  /*50d0*/  IMAD.U32 R5, RZ, RZ, UR5 ;  /* 0x00000005ff057e24 */ /* 0x000fe2000f8e00ff */
[----:B------:R-:W-:Y:S04]  /*50e0*/  ULEA UR5, UR6, UR24, 0x3 ;  /* 0x0000001806057291 */ /* 0x000fe8000f8e18ff */
[----:B------:R-:W-:Y:S11]  /*50f0*/  @!P1 R2UR UR19, R5 ;  /* 0x00000000051392ca */ /* 0x000ff600000e0000 */
[----:B------:R-:W-:Y:S02]  /*5100*/  @!UPT UIADD3 URZ, UPT, UPT, URZ, URZ, URZ ;  /* 0x000000fffffff290 */ /* 0x000fe4000fffe0ff */
[----:B------:R2:W-:Y:S01]  /*5110*/  @!UP0 UTMALDG.3D [UR8], [UR18], desc[UR22] ;  /* 0x00001608120085b4 */ /* 0x0005e20008011000 */
[----:B------:R2:W-:Y:S01]  /*5120*/  @!P1 SYNCS.ARRIVE.TRANS64.RED.A0TR RZ, [UR4+0xd0], R2 ;  /* 0x0000d002ffff99a7 */ /* 0x0005e20008300404 */
[----:B------:R-:W-:Y:S01]  /*5130*/  SYNCS.ARRIVE.TRANS64.RED.A1T0 RZ, [UR7], RZ ;  /* 0x000000ffffff79a7 */ /* 0x000fe20008100407 */
[----:B------:R-:W3:Y:S02]  /*5140*/  SYNCS.PHASECHK.TRANS64.TRYWAIT P0, [UR5+0xe8], R0 ;  /* 0x0000e800ff0075a7 */ /* 0x000ee40008001105 */
[----:B--23--:R-:W-:Y:S05]  /*5150*/  @!P0 BRA `(.L_x_92) ;  /* 0x0000003400848947 */ /* 0x00cfea0003800000 */
.L_x_182:
[----:B------:R-:W-:Y:S01]  /*5160*/  UIADD3 UR9, UPT, UPT, UR5, 0xd0, URZ ;  /* 0x000000d005097890 */ /* 0x000fe2000fffe0ff */
[----:B--2---:R-:W-:Y:S01]  /*5170*/  @!P1 IADD3 R2, P0, PT, R12, 0x580, RZ ;  /* 0x000005800c029810 */ /* 0x004fe20007f1e0ff */
[----:B------:R-:W-:Y:S01]  /*5180*/  UPLOP3.LUT UP4, UPT, UPT, UPT, UPT, 0x80, 0x8 ;  /* 0x000000000008789c */ /* 0x000fe20003f8f070 */
[----:B------:R-:W-:Y:S01]  /*5190*/  R2UR UR22, R47 ;  /* 0x000000002f1672ca */ /* 0x000fe200000e0000 */
[----:B------:R-:W-:Y:S01]  /*51a0*/  UMOV UR20, 0x0 ;  /* 0x0000000000147882 */ /* 0x000fe20000000000 */
[----:B------:R-:W-:Y:S01]  /*51b0*/  UMOV UR21, 0x10000000 ;  /* 0x1000000000157882 */ /* 0x000fe20000000000 */
[----:B------:R-:W-:Y:S01]  /*51c0*/  UMOV UR12, UR36 ;  /* 0x00000024000c7c82 */ /* 0x000fe20008000000 */
[----:B------:R-:W-:Y:S01]  /*51d0*/  VOTEU.ALL UP0, P1 ;  /* 0x0000000000ff7886 */ /* 0x000fe20000800000 */
[----:B------:R-:W-:Y:S01]  /*51e0*/  @!P1 IMAD.X R0, RZ, RZ, R13, P0 ;  /* 0x000000ffff009224 */ /* 0x000fe200000e060d */
[----:B------:R-:W-:Y:S01]  /*51f0*/  R2UR UR19, R48 ;  /* 0x00000000301372ca */ /* 0x000fe200000e0000 */
[----:B------:R-:W-:Y:S01]  /*5200*/  UMOV UR36, UR27 ;  /* 0x0000001b00247c82 */ /* 0x000fe20008000000 */
[C---:B------:R-:W-:Y:S01]  /*5210*/  ISETP.NE.AND P0, PT, R10.reuse, 0x2, PT ;  /* 0x000000020a00780c */ /* 0x040fe20003f05270 */
[----:B------:R-:W-:Y:S02]  /*5220*/  @!UP0 ULEA UR4, UR6, UR24, 0xc ;  /* 0x0000001806048291 */ /* 0x000fe4000f8e60ff */
[----:B------:R-:W-:Y:S01]  /*5230*/  @!UP0 UIADD3 UR10, UPT, UPT, UR10, 0x20, URZ ;  /* 0x000000200a0a8890 */ /* 0x000fe2000fffe0ff */
[----:B------:R-:W-:Y:S01]  /*5240*/  SEL R10, R10, RZ, P0 ;  /* 0x000000ff0a0a7207 */ /* 0x000fe20000000000 */
[----:B------:R-:W-:Y:S02]  /*5250*/  @!UP0 UIADD3 UR8, UPT, UPT, UR4, 0x200, URZ ;  /* 0x0000020004088890 */ /* 0x000fe4000fffe0ff */
[----:B------:R-:W-:Y:S01]  /*5260*/  UIADD3 UR4, UPT, UPT, UR6, 0x1, URZ ;  /* 0x0000000106047890 */ /* 0x000fe2000fffe0ff */
[----:B------:R-:W-:Y:S01]  /*5270*/  @!P1 R2UR UR6, R2 ;  /* 0x00000000020692ca */ /* 0x000fe200000e0000 */
[----:B------:R-:W-:Y:S02]  /*5280*/  UIADD3 UR30, UPT, UPT, UR13, UR22, URZ ;  /* 0x000000160d1e7290 */ /* 0x000fe4000fffe0ff */
[----:B------:R-:W-:Y:S02]  /*5290*/  UISETP.NE.AND UP0, UPT, UR4, 0x3, UPT ;  /* 0x000000030400788c */ /* 0x000fe4000bf05270 */
[----:B------:R-:W-:Y:S02]  /*52a0*/  UIADD3 UR26, UPT, UPT, UR14, UR19, URZ ;  /* 0x000000130e1a7290 */ /* 0x000fe4000fffe0ff */
[----:B------:R-:W-:Y:S01]  /*52b0*/  USEL UR25, UR4, URZ, UP0 ;  /* 0x000000ff04197287 */ /* 0x000fe20008000000 */
[----:B------:R-:W-:Y:S01]  /*52c0*/  @!P1 R2UR UR4, R0 ;  /* 0x00000000000492ca */ /* 0x000fe200000e0000 */
[----:B------:R-:W-:Y:S01]  /*52d0*/  USEL UR18, URZ, 0x1, UP0 ;  /* 0x00000001ff127887 */ /* 0x000fe20008000000 */
[----:B------:R-:W-:Y:S01]  /*52e0*/  SEL R0, RZ, 0x1, P0 ;  /* 0x00000001ff007807 */ /* 0x000fe20000000000 */
[----:B------:R-:W-:Y:S02]  /*52f0*/  VOTEU.ALL UP0, P1 ;  /* 0x0000000000ff7886 */ /* 0x000fe40000800000 */
[----:B------:R-:W-:Y:S01]  /*5300*/  IMAD.U32 R4, RZ, RZ, UR6 ;  /* 0x00000006ff047e24 */ /* 0x000fe2000f8e00ff */
[----:B------:R-:W-:Y:S02]  /*5310*/  LOP3.LUT R9, R9, R0, RZ, 0x3c, !PT ;  /* 0x0000000009097212 */ /* 0x000fe400078e3cff */
[----:B------:R-:W-:Y:S02]  /*5320*/  LOP3.LUT R11, R11, UR18, RZ, 0x3c, !PT ;  /* 0x000000120b0b7c12 */ /* 0x000fe4000f8e3cff */
[----:B------:R-:W-:Y:S03]  /*5330*/  @!P1 R2UR UR6, R4 ;  /* 0x00000000040692ca */ /* 0x000fe600000e0000 */
[----:B------:R-:W-:Y:S01]  /*5340*/  IMAD.U32 R5, RZ, RZ, UR4 ;  /* 0x00000004ff057e24 */ /* 0x000fe2000f8e00ff */
[----:B------:R-:W-:Y:S04]  /*5350*/  UPRMT UR4, UR54, 0x654, UR9 ;  /* 0x0000065436047896 */ /* 0x000fe80008000009 */
[----:B------:R-:W-:Y:S11]  /*5360*/  @!P1 R2UR UR7, R5 ;  /* 0x00000000050792ca */ /* 0x000ff600000e0000 */
[----:B------:R-:W-:Y:S02]  /*5370*/  @!UPT UIADD3 URZ, UPT, UPT, URZ, URZ, URZ ;  /* 0x000000fffffff290 */ /* 0x000fe4000fffe0ff */
[----:B------:R2:W-:Y:S01]  /*5380*/  @!UP0 UTMALDG.3D [UR8], [UR6], desc[UR20] ;  /* 0x00001408060085b4 */ /* 0x0005e20008011000 */
[----:B------:R2:W-:Y:S01]  /*5390*/  @!P1 SYNCS.ARRIVE.TRANS64.RED.A0TR RZ, [UR5+0xd0], R3 ;  /* 0x0000d003ffff99a7 */ /* 0x0005e20008300405 */
[----:B------:R-:W-:Y:S01]  /*53a0*/  SYNCS.ARRIVE.TRANS64.RED.A1T0 RZ, [UR4], RZ ;  /* 0x000000ffffff79a7 */ /* 0x000fe20008100404 */
[----:B------:R-:W-:Y:S05]  /*53b0*/  BRA.U UP2, `(.L_x_93) ;  /* 0xfffffff102d07547 */ /* 0x000fea000b83ffff */
[----:B------:R-:W-:Y:S01]  /*53c0*/  UIADD3 UR24, UPT, UPT, UR24, 0xe8, URZ ;  /* 0x000000e818187890 */ /* 0x000fe2000fffe0ff */
[----:B------:R-:W-:-:S03]  /*53d0*/  SHF.L.U32 R2, R11, 0x1f, RZ ;  /* 0x0000001f0b027819 */ /* 0x000fc600000006ff */
[----:B------:R-:W-:-:S09]  /*53e0*/  ULEA UR4, UR25, UR24, 0x3 ;  /* 0x0000001819047291 */ /* 0x000fd2000f8e18ff */
[----:B------:R-:W3:Y:S02]  /*53f0*/  SYNCS.PHASECHK.TRANS64.TRYWAIT P0, [UR4], R2 ;  /* 0x00000002ff0075a7 */ /* 0x000ee40008001104 */
[----:B---3--:R-:W-:Y:S05]  /*5400*/  @!P0 BRA `(.L_x_94) ;  /* 0x0000003000f08947 */ /* 0x008fea0003800000 */
.L_x_184:
[----:B------:R-:W-:-:S04]  /*5410*/  UIADD3 UR4, UPT, UPT, UR25, 0x1, URZ ;  /* 0x0000000119047890 */ /* 0x000fc8000fffe0ff */
[----:B------:R-:W-:-:S04]  /*5420*/  UISETP.NE.AND UP0, UPT, UR4, 0x3, UPT ;  /* 0x000000030400788c */ /* 0x000fc8000bf05270 */
[----:B--2---:R-:W-:Y:S02]  /*5430*/  USEL UR6, URZ, 0x1, UP0 ;  /* 0x00000001ff067887 */ /* 0x004fe40008000000 */
[----:B------:R-:W-:-:S04]  /*5440*/  USEL UR4, UR4, URZ, UP0 ;  /* 0x000000ff04047287 */ /* 0x000fc80008000000 */
[----:B------:R-:W-:Y:S01]  /*5450*/  ULEA UR5, UR4, UR24, 0x3 ;  /* 0x0000001804057291 */ /* 0x000fe2000f8e18ff */
[----:B------:R-:W-:-:S04]  /*5460*/  LOP3.LUT R11, R11, UR6, RZ, 0x3c, !PT ;  /* 0x000000060b0b7c12 */ /* 0x000fc8000f8e3cff */
[----:B---3--:R-:W-:-:S04]  /*5470*/  SHF.L.U32 R2, R11, 0x1f, RZ ;  /* 0x0000001f0b027819 */ /* 0x008fc800000006ff */
[----:B------:R-:W2:Y:S02]  /*5480*/  SYNCS.PHASECHK.TRANS64.TRYWAIT P0, [UR5], R2 ;  /* 0x00000002ff0075a7 */ /* 0x000ea40008001105 */
[----:B--2---:R-:W-:Y:S05]  /*5490*/  @!P0 BRA `(.L_x_95) ;  /* 0x0000003000e48947 */ /* 0x004fea0003800000 */
.L_x_186:
[----:B------:R-:W-:-:S04]  /*54a0*/  UIADD3 UR4, UPT, UPT, UR4, 0x1, URZ ;  /* 0x0000000104047890 */ /* 0x000fc8000fffe0ff */
[----:B------:R-:W-:-:S04]  /*54b0*/  UISETP.NE.AND UP0, UPT, UR4, 0x3, UPT ;  /* 0x000000030400788c */ /* 0x000fc8000bf05270 */
[----:B------:R-:W-:Y:S02]  /*54c0*/  USEL UR5, URZ, 0x1, UP0 ;  /* 0x00000001ff057887 */ /* 0x000fe40008000000 */
[----:B------:R-:W-:-:S04]  /*54d0*/  USEL UR4, UR4, URZ, UP0 ;  /* 0x000000ff04047287 */ /* 0x000fc80008000000 */
[----:B------:R-:W-:Y:S01]  /*54e0*/  ULEA UR4, UR4, UR24, 0x3 ;  /* 0x0000001804047291 */ /* 0x000fe2000f8e18ff */
[----:B--2---:R-:W-:-:S04]  /*54f0*/  LOP3.LUT R2, R11, UR5, RZ, 0x3c, !PT ;  /* 0x000000050b027c12 */ /* 0x004fc8000f8e3cff */
[----:B------:R-:W-:Y:S01]  /*5500*/  SHF.L.U32 R2, R2, 0x1f, RZ ;  /* 0x0000001f02027819 */ /* 0x000fe200000006ff */
[----:B------:R-:W-:-:S07]  /*5510*/  IMAD.U32 R0, RZ, RZ, UR4 ;  /* 0x00000004ff007e24 */ /* 0x000fce000f8e00ff */
.L_x_96:
[----:B--2---:R2:W3:Y:S02]  /*5520*/  SYNCS.PHASECHK.TRANS64.TRYWAIT P0, [R0+URZ], R2 ;  /* 0x00000002000075a7 */ /* 0x0044e400080011ff */
[----:B---3--:R-:W-:Y:S05]  /*5530*/  @!P0 NANOSLEEP.SYNCS 0x989680 ;  /* 0x009896800000895d */ /* 0x008fea0003900000 */
[----:B------:R-:W3:Y:S02]  /*5540*/  @!P0 SYNCS.PHASECHK.TRANS64 P0, [R0+URZ], R2 ;  /* 0x00000002000085a7 */ /* 0x000ee400080010ff */
[----:B-1-3--:R-:W-:Y:S05]  /*5550*/  @P0 EXIT ;  /* 0x000000000000094d */ /* 0x00afea0003800000 */
[----:B------:R-:W-:Y:S05]  /*5560*/  BRA `(.L_x_96) ;  /* 0xfffffffc00ec7947 */ /* 0x000fea000383ffff */
.L_x_84:
[----:B------:R-:W-:-:S06]  /*5570*/  UISETP.GE.AND UP0, UPT, UR18, 0x4, UPT ;  /* 0x000000041200788c */ /* 0x000fcc000bf06270 */
[----:B------:R-:W-:-:S13]  /*5580*/  PLOP3.LUT P0, PT, PT, PT, UP0, 0x80, 0x8 ;  /* 0x000000000008781c */ /* 0x000fda0003f0f008 */
[----:B-1----:R-:W-:Y:S05]  /*5590*/  @!P0 EXIT ;  /* 0x000000000000894d */ /* 0x002fea0003800000 */
[----:B------:R-:W-:Y:S01]  /*55a0*/  BAR.SYNC.DEFER_BLOCKING 0x6, 0xa0 ;  /* 0x0182800000007b1d */ /* 0x000fe20000010000 */
[C---:B------:R-:W-:Y:S01]  /*55b0*/  IMAD.SHL.U32 R3, R55.reuse, 0x20, RZ ;  /* 0x0000002037037824 */ /* 0x040fe200078e00ff */
[----:B------:R-:W-:Y:S01]  /*55c0*/  SHF.R.U32.HI R4, RZ, 0x1, R55 ;  /* 0x00000001ff047819 */ /* 0x000fe20000011637 */
[C---:B------:R-:W-:Y:S01]  /*55d0*/  IMAD.SHL.U32 R2, R55.reuse, 0x10, RZ ;  /* 0x0000001037027824 */ /* 0x040fe200078e00ff */
[C---:B------:R-:W-:Y:S01]  /*55e0*/  LOP3.LUT P0, RZ, R55.reuse, 0x4, RZ, 0xc0, !PT ;  /* 0x0000000437ff7812 */ /* 0x040fe2000780c0ff */
[----:B------:R-:W-:Y:S01]  /*55f0*/  IMAD.U32 R23, R55, 0x10000, RZ ;  /* 0x0001000037177824 */ /* 0x000fe200078e00ff */
[----:B------:R-:W-:Y:S01]  /*5600*/  UMOV UR44, 0x400 ;  /* 0x00000400002c7882 */ /* 0x000fe20000000000 */
[----:B------:R-:W1:Y:S01]  /*5610*/  LDCU.64 UR4, c[0x0][0x890] ;  /* 0x00011200ff0477ac */ /* 0x000e620008000a00 */
[----:B------:R-:W2:Y:S01]  /*5620*/  LDC.64 R42, c[0x0][0x8b0] ;  /* 0x00022c00ff2a7b82 */ /* 0x000ea20000000a00 */
[----:B------:R-:W-:Y:S01]  /*5630*/  LOP3.LUT R5, R3, 0xc0, RZ, 0xc0, !PT ;  /* 0x000000c003057812 */ /* 0x000fe200078ec0ff */
[----:B------:R-:W-:Y:S01]  /*5640*/  IMAD.SHL.U32 R44, R55, 0x4, RZ ;  /* 0x00000004372c7824 */ /* 0x000fe200078e00ff */
[----:B------:R-:W-:Y:S01]  /*5650*/  ULEA UR44, UR54, UR44, 0x18 ;  /* 0x0000002c362c7291 */ /* 0x000fe2000f8ec0ff */
[----:B------:R-:W-:Y:S01]  /*5660*/  LOP3.LUT R2, R2, 0x600, RZ, 0xc0, !PT ;  /* 0x0000060002027812 */ /* 0x000fe200078ec0ff */
[----:B------:R-:W-:Y:S01]  /*5670*/  IMAD.MOV.U32 R54, RZ, RZ, 0x10 ;  /* 0x00000010ff367424 */ /* 0x000fe200078e00ff */
[----:B------:R-:W-:Y:S01]  /*5680*/  LOP3.LUT R4, R5, 0x8, R4, 0xf8, !PT ;  /* 0x0000000805047812 */ /* 0x000fe200078ef804 */
[----:B------:R-:W-:Y:S01]  /*5690*/  IMAD.MOV.U32 R22, RZ, RZ, RZ ;  /* 0x000000ffff167224 */ /* 0x000fe200078e00ff */
[----:B------:R-:W3:Y:S01]  /*56a0*/  LDC.64 R40, c[0x0][0x8a8] ;  /* 0x00022a00ff287b82 */ /* 0x000ee20000000a00 */
[----:B------:R-:W-:-:S02]  /*56b0*/  LOP3.LUT R2, R2, 0x20, R3, 0xf8, !PT ;  /* 0x0000002002027812 */ /* 0x000fc400078ef803 */
[----:B------:R-:W-:Y:S02]  /*56c0*/  CS2R R52, SRZ ;  /* 0x0000000000347805 */ /* 0x000fe4000001ff00 */
[----:B------:R-:W-:Y:S01]  /*56d0*/  LOP3.LUT R23, R23, 0x600000, RZ, 0xc0, !PT ;  /* 0x0060000017177812 */ /* 0x000fe200078ec0ff */
[----:B------:R-:W-:Y:S01]  /*56e0*/  IMAD.MOV.U32 R51, RZ, RZ, RZ ;  /* 0x000000ffff337224 */ /* 0x000fe200078e00ff */
[----:B------:R-:W-:Y:S01]  /*56f0*/  LOP3.LUT R44, R4, 0x18, R44, 0x78, !PT ;  /* 0x00000018042c7812 */ /* 0x000fe200078e782c */
[----:B------:R-:W4:Y:S01]  /*5700*/  LDCU UR63, c[0x0][0x370] ;  /* 0x00006e00ff3f77ac */ /* 0x000f220008000800 */
[----:B------:R-:W-:Y:S01]  /*5710*/  LOP3.LUT R2, R2, 0x100, R3, 0xf8, !PT ;  /* 0x0000010002027812 */ /* 0x000fe200078ef803 */
[----:B------:R-:W4:Y:S01]  /*5720*/  LDS R0, [UR44+0x1c0] ;  /* 0x0001c02cff007984 */ /* 0x000f220008000800 */
[----:B-1----:R-:W-:Y:S01]  /*5730*/  IMAD.U32 R57, RZ, RZ, UR4 ;  /* 0x00000004ff397e24 */ /* 0x002fe2000f8e00ff */
[----:B------:R-:W-:Y:S01]  /*5740*/  UIADD3 UR4, UPT, UPT, UR44, 0x200, URZ ;  /* 0x000002002c047890 */ /* 0x000fe2000fffe0ff */
[----:B------:R-:W-:Y:S01]  /*5750*/  LOP3.LUT R44, R2, R44, RZ, 0xfc, !PT ;  /* 0x0000002c022c7212 */ /* 0x000fe200078efcff */
[----:B------:R-:W-:Y:S01]  /*5760*/  IMAD.U32 R56, RZ, RZ, UR5 ;  /* 0x00000005ff387e24 */ /* 0x000fe2000f8e00ff */
[----:B------:R-:W-:Y:S01]  /*5770*/  LOP3.LUT R55, R55, 0x60, RZ, 0xc0, !PT ;  /* 0x0000006037377812 */ /* 0x000fe200078ec0ff */
[----:B------:R-:W1:Y:S01]  /*5780*/  LDCU UR43, c[0x0][0xb0c] ;  /* 0x00016180ff2b77ac */ /* 0x000e620008000800 */
[----:B------:R-:W-:Y:S01]  /*5790*/  SEL R54, R54, 0xfffffff0, !P0 ;  /* 0xfffffff036367807 */ /* 0x000fe20004000000 */
[----:B------:R-:W-:Y:S01]  /*57a0*/  IMAD.U32 R59, RZ, RZ, UR4 ;  /* 0x00000004ff3b7e24 */ /* 0x000fe2000f8e00ff */
[----:B------:R-:W1:Y:S01]  /*57b0*/  LDCU UR39, c[0x0][0xb30] ;  /* 0x00016600ff2777ac */ /* 0x000e620008000800 */
[----:B------:R-:W1:Y:S01]  /*57c0*/  LDCU.64 UR60, c[0x0][0x888] ;  /* 0x00011100ff3c77ac */ /* 0x000e620008000a00 */
[----:B------:R-:W1:Y:S01]  /*57d0*/  LDCU.64 UR40, c[0x0][0xb28] ;  /* 0x00016500ff2877ac */ /* 0x000e620008000a00 */
[----:B------:R-:W1:Y:S01]  /*57e0*/  LDCU.128 UR56, c[0x0][0xb10] ;  /* 0x00016200ff3877ac */ /* 0x000e620008000c00 */
[----:B------:R-:W1:Y:S01]  /*57f0*/  LDCU UR62, c[0x0][0x374] ;  /* 0x00006e80ff3e77ac */ /* 0x000e620008000800 */
[----:B------:R-:W-:Y:S01]  /*5800*/  UMOV UR55, 0x1 ;  /* 0x0000000100377882 */ /* 0x000fe20000000000 */
[----:B------:R-:W-:Y:S01]  /*5810*/  UMOV UR46, URZ ;  /* 0x000000ff002e7c82 */ /* 0x000fe20008000000 */
[----:B------:R-:W-:Y:S01]  /*5820*/  UMOV UR53, URZ ;  /* 0x000000ff00357c82 */ /* 0x000fe20008000000 */
[----:B------:R-:W-:Y:S01]  /*5830*/  UMOV UR52, URZ ;  /* 0x000000ff00347c82 */ /* 0x000fe20008000000 */
[----:B-1234-:R-:W-:-:S07]  /*5840*/  IMAD.IADD R23, R0, 0x1, R23 ;  /* 0x0000000100177824 */ /* 0x01efce00078e0217 */
.L_x_127:
[C---:B------:R-:W-:Y:S02]  /*5850*/  LEA R0, R51.reuse, UR44, 0x3 ;  /* 0x0000002c33007c11 */ /* 0x040fe4000f8e18ff */
[----:B------:R-:W-:Y:S02]  /*5860*/  SHF.L.U32 R2, R52, 0x1f, RZ ;  /* 0x0000001f34027819 */ /* 0x000fe400000006ff */
[----:B-1----:R-:W-:Y:S02]  /*5870*/  LEA R4, R51, UR44, 0x4 ;  /* 0x0000002c33047c11 */ /* 0x002fe4000f8e20ff */
[----:B------:R-:W1:Y:S02]  /*5880*/  SYNCS.PHASECHK.TRANS64.TRYWAIT P0, [R0+URZ+0x110], R2 ;  /* 0x00011002000075a7 */ /* 0x000e6400080011ff */
[----:B-1----:R-:W-:Y:S05]  /*5890*/  @!P0 BRA `(.L_x_97) ;  /* 0x0000002c00fc8947 */ /* 0x002fea0003800000 */
.L_x_187:
[----:B------:R-:W-:Y:S01]  /*58a0*/  R2UR UR7, R58 ;  /* 0x000000003a0772ca */ /* 0x000fe200000e0000 */
[----:B------:R-:W2:Y:S01]  /*58b0*/  LDS.128 R4, [R4+0x1a0] ;  /* 0x0001a00004047984 */ /* 0x000ea20000000c00 */
[----:B-1----:R-:W-:Y:S01]  /*58c0*/  VIADD R0, R0, 0x120 ;  /* 0x0000012000007836 */ /* 0x002fe20000000000 */
[----:B------:R-:W-:Y:S04]  /*58d0*/  UISETP.GE.AND UP0, UPT, UR42, 0x1, UPT ;  /* 0x000000012a00788c */ /* 0x000fe8000bf06270 */
[----:B------:R-:W-:Y:S01]  /*58e0*/  PRMT R0, RZ, 0x654, R0 ;  /* 0x00000654ff007816 */ /* 0x000fe20000000000 */
[----:B------:R-:W-:Y:S01]  /*58f0*/  @!PT LDS RZ, [RZ] ;  /* 0x00000000fffff984 */ /* 0x000fe20000000800 */
[----:B------:R-:W-:Y:S01]  /*5900*/  @!PT LDS RZ, [RZ] ;  /* 0x00000000fffff984 */ /* 0x000fe20000000800 */
[----:B------:R-:W-:Y:S01]  /*5910*/  @!PT LDS RZ, [RZ] ;  /* 0x00000000fffff984 */ /* 0x000fe20000000800 */
[----:B------:R-:W-:Y:S01]  /*5920*/  @!PT LDS RZ, [RZ] ;  /* 0x00000000fffff984 */ /* 0x000fe20000000800 */
[----:B------:R1:W-:Y:S06]  /*5930*/  MEMBAR.ALL.CTA ;  /* 0x0000000000007992 */ /* 0x0003ec0000008000 */
[----:B-1----:R-:W1:Y:S02]  /*5940*/  FENCE.VIEW.ASYNC.S ;  /* 0x00000000000073c6 */ /* 0x002e640000000000 */
[----:B-1----:R1:W-:Y:S01]  /*5950*/  SYNCS.ARRIVE.TRANS64.RED.A1T0 RZ, [R0+URZ], RZ ;  /* 0x000000ff00ff79a7 */ /* 0x0023e200081004ff */
[----:B--2---:R-:W-:Y:S11]  /*5960*/  LOP3.LUT P0, RZ, R6, 0x1, RZ, 0xc0, !PT ;  /* 0x0000000106ff7812 */ /* 0x004ff6000780c0ff */
[----:B------:R-:W-:Y:S02]  /*5970*/  @!UPT UIADD3 URZ, UPT, UPT, URZ, URZ, URZ ;  /* 0x000000fffffff290 */ /* 0x000fe4000fffe0ff */
[----:B------:R-:W-:Y:S01]  /*5980*/  VOTEU.ANY UP1, P0 ;  /* 0x0000000000ff7886 */ /* 0x000fe20000020100 */
[----:B------:R-:W-:Y:S01]  /*5990*/  PLOP3.LUT P0, PT, PT, PT, UP1, 0x80, 0x8 ;  /* 0x000000000008781c */ /* 0x000fe20003f0f018 */
[----:B------:R-:W-:Y:S06]  /*59a0*/  UP2UR UR4, UPR, URZ, 0x2 ;  /* 0x00000002ff047883 */ /* 0x000fec0008000000 */
[----:B------:R-:W-:Y:S06]  /*59b0*/  IMAD.U32 R60, RZ, RZ, UR4 ;  /* 0x00000004ff3c7e24 */ /* 0x000fec000f8e00ff */
[----:B------:R-:W-:Y:S02]  /*59c0*/  @P0 SHF.R.U32.HI R2, RZ, 0x10, R5 ;  /* 0x00000010ff020819 */ /* 0x000fe40000011605 */
[----:B------:R-:W-:Y:S02]  /*59d0*/  @P0 MOV R3, R4 ;  /* 0x0000000400030202 */ /* 0x000fe40000000f00 */
[----:B------:R-:W-:Y:S02]  /*59e0*/  @P0 R2UR UR4, R2 ;  /* 0x00000000020402ca */ /* 0x000fe400000e0000 */
[----:B------:R-:W-:Y:S02]  /*59f0*/  @P0 LOP3.LUT R4, R5, 0xffff, RZ, 0xc0, !PT ;  /* 0x0000ffff05040812 */ /* 0x000fe400078ec0ff */
[----:B------:R-:W-:Y:S02]  /*5a00*/  @P0 R2UR UR6, R3 ;  /* 0x00000000030602ca */ /* 0x000fe400000e0000 */
[----:B------:R-:W-:Y:S07]  /*5a10*/  @P0 R2UR UR5, R4 ;  /* 0x00000000040502ca */ /* 0x000fee00000e0000 */
[----:B------:R-:W-:Y:S02]  /*5a20*/  @UP1 UMOV UR7, UR4 ;  /* 0x0000000400071c82 */ /* 0x000fe40008000000 */
[----:B------:R-:W-:Y:S02]  /*5a30*/  IMAD.U32 R58, RZ, RZ, UR7 ;  /* 0x00000007ff3a7e24 */ /* 0x000fe4000f8e00ff */
[----:B------:R-:W-:Y:S02]  /*5a40*/  @UP1 UMOV UR38, UR6 ;  /* 0x0000000600261c82 */ /* 0x000fe40008000000 */
[----:B------:R-:W-:Y:S01]  /*5a50*/  @UP1 UMOV UR37, UR5 ;  /* 0x0000000500251c82 */ /* 0x000fe20008000000 */
[----:B-1----:R-:W-:Y:S05]  /*5a60*/  BRA.U !UP0, `(.L_x_98) ;  /* 0x0000000108cc7547 */ /* 0x002fea000b800000 */
[----:B------:R-:W1:Y:S01]  /*5a70*/  LDCU UR12, c[0x0][0xb20] ;  /* 0x00016400ff0c77ac */ /* 0x000e620008000800 */
[----:B------:R-:W-:Y:S02]  /*5a80*/  UIMAD.WIDE.U32 UR4, UR62, UR59, URZ ;  /* 0x0000003b3e0472a5 */ /* 0x000fe4000f8e00ff */
[----:B------:R-:W-:Y:S02]  /*5a90*/  UIMAD.WIDE.U32 UR6, UR63, UR56, URZ ;  /* 0x000000383f0672a5 */ /* 0x000fe4000f8e00ff */
[----:B------:R-:W-:Y:S02]  /*5aa0*/  UISETP.NE.AND UP0, UPT, UR58, 0x1, UPT ;  /* 0x000000013a00788c */ /* 0x000fe4000bf05270 */
[----:B------:R-:W-:Y:S02]  /*5ab0*/  UIMAD.WIDE.U32 UR8, UR37, UR59, URZ ;  /* 0x0000003b250872a5 */ /* 0x000fe4000f8e00ff */
[----:B------:R-:W-:Y:S02]  /*5ac0*/  UIMAD.WIDE.U32 UR10, UR38, UR56, URZ ;  /* 0x00000038260a72a5 */ /* 0x000fe4000f8e00ff */
[----:B------:R-:W-:Y:S02]  /*5ad0*/  UISETP.NE.AND UP1, UPT, UR43, 0x1, UPT ;  /* 0x000000012b00788c */ /* 0x000fe4000bf25270 */
[----:B------:R-:W-:Y:S01]  /*5ae0*/  UISETP.NE.AND UP2, UPT, UR42, 0x1, UPT ;  /* 0x000000012a00788c */ /* 0x000fe2000bf45270 */
[----:B------:R-:W-:Y:S02]  /*5af0*/  UMOV UR4, UR5 ;  /* 0x0000000500047c82 */ /* 0x000fe40008000000 */
[----:B-1----:R-:W-:Y:S03]  /*5b00*/  USHF.R.U32.HI UR5, URZ, UR12, UR4 ;  /* 0x0000000cff057299 */ /* 0x002fe60008011604 */
[----:B------:R-:W-:Y:S02]  /*5b10*/  UMOV UR4, UR7 ;  /* 0x0000000700047c82 */ /* 0x000fe40008000000 */
[----:B------:R-:W-:Y:S02]  /*5b20*/  USHF.R.U32.HI UR7, URZ, UR57, UR4 ;  /* 0x00000039ff077299 */ /* 0x000fe40008011604 */
[----:B------:R-:W-:Y:S02]  /*5b30*/  USEL UR4, UR62, UR5, !UP0 ;  /* 0x000000053e047287 */ /* 0x000fe4000c000000 */
[----:B------:R-:W-:Y:S01]  /*5b40*/  USEL UR7, UR63, UR7, !UP1 ;  /* 0x000000073f077287 */ /* 0x000fe2000c800000 */
[----:B------:R-:W-:Y:S01]  /*5b50*/  UMOV UR5, UR9 ;  /* 0x0000000900057c82 */ /* 0x000fe20008000000 */
[----:B------:R-:W-:Y:S02]  /*5b60*/  UIMAD.WIDE.U32 UR8, UR4, UR40, URZ ;  /* 0x00000028040872a5 */ /* 0x000fe4000f8e00ff */
[----:B------:R-:W-:Y:S03]  /*5b70*/  USHF.R.U32.HI UR6, URZ, UR12, UR5 ;  /* 0x0000000cff067299 */ /* 0x000fe60008011605 */
[----:B------:R-:W-:Y:S01]  /*5b80*/  UMOV UR5, UR11 ;  /* 0x0000000b00057c82 */ /* 0x000fe20008000000 */
[----:B------:R-:W-:Y:S02]  /*5b90*/  UIMAD.WIDE.U32 UR10, UR7, UR40, URZ ;  /* 0x00000028070a72a5 */ /* 0x000fe4000f8e00ff */
[----:B------:R-:W-:Y:S02]  /*5ba0*/  USHF.R.U32.HI UR12, URZ, UR57, UR5 ;  /* 0x00000039ff0c7299 */ /* 0x000fe40008011605 */
[----:B------:R-:W-:Y:S01]  /*5bb0*/  USEL UR6, UR37, UR6, !UP0 ;  /* 0x0000000625067287 */ /* 0x000fe2000c000000 */
[----:B------:R-:W-:Y:S02]  /*5bc0*/  UMOV UR5, UR9 ;  /* 0x0000000900057c82 */ /* 0x000fe40008000000 */
[----:B------:R-:W-:Y:S01]  /*5bd0*/  UMOV UR10, UR11 ;  /* 0x0000000b000a7c82 */ /* 0x000fe20008000000 */
[----:B------:R-:W-:Y:S02]  /*5be0*/  @UP2 USHF.R.U32.HI UR4, URZ, UR41, UR5 ;  /* 0x00000029ff042299 */ /* 0x000fe40008011605 */
[----:B------:R-:W-:Y:S02]  /*5bf0*/  @UP2 USHF.R.U32.HI UR7, URZ, UR41, UR10 ;  /* 0x00000029ff072299 */ /* 0x000fe4000801160a */
[----:B------:R-:W-:Y:S02]  /*5c00*/  UIMAD UR4, UR42, UR4, URZ ;  /* 0x000000042a0472a4 */ /* 0x000fe4000f8e02ff */
[----:B------:R-:W-:Y:S02]  /*5c10*/  UIMAD.WIDE.U32 UR10, UR6, UR40, URZ ;  /* 0x00000028060a72a5 */ /* 0x000fe4000f8e00ff */
[----:B------:R-:W-:Y:S02]  /*5c20*/  USEL UR5, UR38, UR12, !UP1 ;  /* 0x0000000c26057287 */ /* 0x000fe4000c800000 */
[----:B------:R-:W-:Y:S02]  /*5c30*/  UIMAD UR8, UR42, UR7, URZ ;  /* 0x000000072a0872a4 */ /* 0x000fe4000f8e02ff */
[----:B------:R-:W-:Y:S03]  /*5c40*/  UISETP.GE.AND UP0, UPT, UR6, UR4, UPT ;  /* 0x000000040600728c */ /* 0x000fe6000bf06270 */
[----:B------:R-:W-:Y:S01]  /*5c50*/  UMOV UR4, UR11 ;  /* 0x0000000b00047c82 */ /* 0x000fe20008000000 */
[----:B------:R-:W-:Y:S02]  /*5c60*/  UISETP.GE.OR UP0, UPT, UR5, UR8, UP0 ;  /* 0x000000080500728c */ /* 0x000fe40008706670 */
[----:B------:R-:W-:Y:S02]  /*5c70*/  USHF.R.U32.HI UR4, URZ, UR41, UR4 ;  /* 0x00000029ff047299 */ /* 0x000fe40008011604 */
[----:B------:R-:W-:Y:S02]  /*5c80*/  UIMAD.WIDE.U32 UR8, UR5, UR40, URZ ;  /* 0x00000028050872a5 */ /* 0x000fe4000f8e00ff */
[----:B------:R-:W-:Y:S02]  /*5c90*/  USEL UR11, UR6, UR4, !UP2 ;  /* 0x00000004060b7287 */ /* 0x000fe4000d000000 */
[----:B------:R-:W-:Y:S02]  /*5ca0*/  UIADD3 UR8, UPT, UPT, -UR5, URZ, URZ ;  /* 0x000000ff05087290 */ /* 0x000fe4000fffe1ff */
[----:B------:R-:W-:Y:S01]  /*5cb0*/  UIADD3 UR10, UPT, UPT, -UR11, URZ, URZ ;  /* 0x000000ff0b0a7290 */ /* 0x000fe2000fffe1ff */
[----:B------:R-:W-:Y:S01]  /*5cc0*/  @!UP0 UMOV UR4, UR9 ;  /* 0x0000000900048c82 */ /* 0x000fe20008000000 */
[----:B------:R-:W-:Y:S02]  /*5cd0*/  UIADD3 UR9, UPT, UPT, -UR6, URZ, URZ ;  /* 0x000000ff06097290 */ /* 0x000fe4000fffe1ff */
[----:B------:R-:W-:Y:S02]  /*5ce0*/  @!UP0 USHF.R.U32.HI UR4, URZ, UR41, UR4 ;  /* 0x00000029ff048299 */ /* 0x000fe40008011604 */
[----:B------:R-:W-:Y:S02]  /*5cf0*/  UIMAD UR10, UR42, UR10, UR6 ;  /* 0x0000000a2a0a72a4 */ /* 0x000fe4000f8e0206 */
[----:B------:R-:W-:Y:S04]  /*5d00*/  @!UP0 USEL UR4, UR5, UR4, !UP2 ;  /* 0x0000000405048287 */ /* 0x000fe8000d000000 */
[----:B------:R-:W-:Y:S02]  /*5d10*/  @!UP0 UIMAD UR10, UR7, UR10, UR4 ;  /* 0x0000000a070a82a4 */ /* 0x000fe4000f8e0204 */
[----:B------:R-:W-:Y:S02]  /*5d20*/  @!UP0 UIADD3 UR11, UPT, UPT, UR11, -UR4, URZ ;  /* 0x800000040b0b8290 */ /* 0x000fe4000fffe0ff */
[----:B------:R-:W-:Y:S02]  /*5d30*/  UIMAD UR7, UR43, UR8, UR38 ;  /* 0x000000082b0772a4 */ /* 0x000fe4000f8e0226 */
[----:B------:R-:W-:Y:S02]  /*5d40*/  @!UP0 UIMAD UR6, UR11, UR42, UR5 ;  /* 0x0000002a0b0682a4 */ /* 0x000fe4000f8e0205 */
[----:B------:R-:W-:Y:S01]  /*5d50*/  UIMAD UR4, UR58, UR9, UR37 ;  /* 0x000000093a0472a4 */ /* 0x000fe2000f8e0225 */
[----:B------:R-:W-:Y:S02]  /*5d60*/  @!UP0 UMOV UR5, UR10 ;  /* 0x0000000a00058c82 */ /* 0x000fe40008000000 */
[----:B------:R-:W-:Y:S02]  /*5d70*/  UIMAD UR38, UR5, UR43, UR7 ;  /* 0x0000002b052672a4 */ /* 0x000fe4000f8e0207 */
[----:B------:R-:W-:Y:S11]  /*5d80*/  UIMAD UR37, UR6, UR58, UR4 ;  /* 0x0000003a062572a4 */ /* 0x000ff6000f8e0204 */
[----:B------:R-:W-:Y:S01]  /*5d90*/  @!UPT UIADD3 URZ, UPT, UPT, URZ, URZ, URZ ;  /* 0x000000fffffff290 */ /* 0x000fe2000fffe0ff */
.L_x_98:
[----:B------:R-:W-:Y:S01]  /*5da0*/  UISETP.NE.AND UP0, UPT, UR39, 0x1, UPT ;  /* 0x000000012700788c */ /* 0x000fe2000bf05270 */
[----:B------:R-:W-:Y:S01]  /*5db0*/  R2UR UR11, R59 ;  /* 0x000000003b0b72ca */ /* 0x000fe200000e0000 */
[----:B------:R-:W-:Y:S01]  /*5dc0*/  USHF.L.U32 UR50, UR26, 0x6, URZ ;  /* 0x000000061a327899 */ /* 0x000fe200080006ff */
[----:B------:R-:W-:Y:S01]  /*5dd0*/  IADD3 R51, PT, PT, R51, 0x1, RZ ;  /* 0x0000000133337810 */ /* 0x000fe20007ffe0ff */
[----:B------:R-:W-:Y:S07]  /*5de0*/  USHF.L.U32 UR49, UR30, 0x6, URZ ;  /* 0x000000061e317899 */ /* 0x000fee00080006ff */
[----:B------:R-:W1:Y:S01]  /*5df0*/  @!UP0 LDCU.128 UR12, c[0x0][0xb10] ;  /* 0x00016200ff0c87ac */ /* 0x000e620008000c00 */
[----:B------:R-:W2:Y:S01]  /*5e00*/  @!UP0 LDCU UR5, c[0x0][0xb0c] ;  /* 0x00016180ff0587ac */ /* 0x000ea20008000800 */
[----:B------:R-:W3:Y:S01]  /*5e10*/  @!UP0 LDCU UR10, c[0x0][0xb20] ;  /* 0x00016400ff0a87ac */ /* 0x000ee20008000800 */
[----:B-1----:R-:W-:Y:S02]  /*5e20*/  UIMAD.WIDE.U32 UR8, UR38, UR12, URZ ;  /* 0x0000000c260872a5 */ /* 0x002fe4000f8e00ff */
[----:B------:R-:W-:Y:S02]  /*5e30*/  UIMAD.WIDE.U32 UR6, UR37, UR15, URZ ;  /* 0x0000000f250672a5 */ /* 0x000fe4000f8e00ff */
[----:B------:R-:W-:Y:S03]  /*5e40*/  @!UP0 UISETP.NE.AND UP1, UPT, UR14, 0x1, UPT ;  /* 0x000000010e00888c */ /* 0x000fe6000bf25270 */
[----:B------:R-:W-:Y:S01]  /*5e50*/  @!UP0 UMOV UR4, UR9 ;  /* 0x0000000900048c82 */ /* 0x000fe20008000000 */
[----:B--2---:R-:W-:Y:S02]  /*5e60*/  @!UP0 UISETP.NE.AND UP2, UPT, UR5, 0x1, UPT ;  /* 0x000000010500888c */ /* 0x004fe4000bf45270 */
[----:B------:R-:W-:Y:S01]  /*5e70*/  @!UP0 USHF.R.U32.HI UR4, URZ, UR13, UR4 ;  /* 0x0000000dff048299 */ /* 0x000fe20008011604 */
[----:B------:R-:W-:Y:S02]  /*5e80*/  @!UP0 UMOV UR6, UR7 ;  /* 0x0000000700068c82 */ /* 0x000fe40008000000 */
[----:B---3--:R-:W-:Y:S02]  /*5e90*/  @!UP0 USHF.R.U32.HI UR6, URZ, UR10, UR6 ;  /* 0x0000000aff068299 */ /* 0x008fe40008011606 */
[----:B------:R-:W-:Y:S02]  /*5ea0*/  @!UP0 USEL UR7, UR38, UR4, !UP2 ;  /* 0x0000000426078287 */ /* 0x000fe4000d000000 */
[----:B------:R-:W-:Y:S04]  /*5eb0*/  @!UP0 USEL UR6, UR37, UR6, !UP1 ;  /* 0x0000000625068287 */ /* 0x000fe8000c800000 */
[----:B------:R-:W-:Y:S02]  /*5ec0*/  @!UP0 UIADD3 UR4, UPT, UPT, -UR7, UR6, URZ ;  /* 0x0000000607048290 */ /* 0x000fe4000fffe1ff */
[----:B------:R-:W-:Y:S02]  /*5ed0*/  @!UP0 UIADD3 UR6, UPT, UPT, UR7, -UR6, URZ ;  /* 0x8000000607068290 */ /* 0x000fe4000fffe0ff */
[----:B------:R-:W-:Y:S02]  /*5ee0*/  @!UP0 UIMAD UR38, UR4, UR5, UR38 ;  /* 0x00000005042682a4 */ /* 0x000fe4000f8e0226 */
[----:B------:R-:W-:Y:S02]  /*5ef0*/  @!UP0 UIMAD UR37, UR6, UR14, UR37 ;  /* 0x0000000e062582a4 */ /* 0x000fe4000f8e0225 */
[----:B------:R-:W-:Y:S09]  /*5f00*/  ULOP3.LUT UP0, URZ, UR11, 0x1b0, URZ, 0xc0, !UPT ;  /* 0x000001b00bff7892 */ /* 0x000ff2000f80c0ff */
[----:B------:R-:W-:Y:S05]  /*5f10*/  BRA.U !UP0, `(.L_x_99) ;  /* 0x00000001087c7547 */ /* 0x000fea000b800000 */
[----:B------:R-:W1:Y:S01]  /*5f20*/  LDCU.64 UR8, c[0x4][0x80] ;  /* 0x01001000ff0877ac */ /* 0x000e620008000a00 */
[----:B------:R-:W-:Y:S01]  /*5f30*/  MOV R2, 0x0 ;  /* 0x0000000000027802 */ /* 0x000fe20000000f00 */
[----:B------:R-:W-:Y:S02]  /*5f40*/  HFMA2 R12, -RZ, RZ, 0, 5.9604644775390625e-08 ;  /* 0x00000001ff0c7431 */ /* 0x000fe400000001ff */
[----:B------:R-:W-:Y:S01]  /*5f50*/  IMAD.MOV.U32 R8, RZ, RZ, 0x70 ;  /* 0x00000070ff087424 */ /* 0x000fe200078e00ff */
[----:B------:R2:W3:Y:S01]  /*5f60*/  LDC.64 R14, c[0x4][R2] ;  /* 0x01000000020e7b82 */ /* 0x0004e20000000a00 */
[----:B------:R-:W4:Y:S01]  /*5f70*/  LDCU.64 UR6, c[0x4][0x88] ;  /* 0x01001100ff0677ac */ /* 0x000f220008000a00 */
[----:B------:R-:W-:Y:S01]  /*5f80*/  IMAD.MOV.U32 R13, RZ, RZ, RZ ;  /* 0x000000ffff0d7224 */ /* 0x000fe200078e00ff */
[----:B------:R-:W2:Y:S01]  /*5f90*/  LDCU.64 UR4, c[0x4][0x8] ;  /* 0x01000100ff0477ac */ /* 0x000ea20008000a00 */
[----:B-1----:R-:W-:Y:S01]  /*5fa0*/  MOV R5, UR9 ;  /* 0x0000000900057c02 */ /* 0x002fe20008000f00 */
[----:B------:R-:W-:Y:S01]  /*5fb0*/  IMAD.U32 R4, RZ, RZ, UR8 ;  /* 0x00000008ff047e24 */ /* 0x000fe2000f8e00ff */
[----:B----4-:R-:W-:Y:S01]  /*5fc0*/  MOV R7, UR7 ;  /* 0x0000000700077c02 */ /* 0x010fe20008000f00 */
[----:B------:R-:W-:Y:S01]  /*5fd0*/  IMAD.U32 R6, RZ, RZ, UR6 ;  /* 0x00000006ff067e24 */ /* 0x000fe2000f8e00ff */
[----:B--2---:R-:W-:Y:S01]  /*5fe0*/  MOV R11, UR5 ;  /* 0x00000005000b7c02 */ /* 0x004fe20008000f00 */
[----:B------:R-:W-:Y:S02]  /*5ff0*/  IMAD.U32 R10, RZ, RZ, UR4 ;  /* 0x00000004ff0a7e24 */ /* 0x000fe4000f8e00ff */
[----:B------:R-:W-:Y:S07]  /*6000*/  LEPC R20, `(.L_x_100) ;  /* 0x000000001014794e */ /* 0x000fee0000000000 */
[----:B---3-5:R-:W-:Y:S05]  /*6010*/  CALL.ABS.NOINC R14 ;  /* 0x000000000e007343 */ /* 0x028fea0003c00000 */
.L_x_100:
[----:B------:R-:W1:Y:S01]  /*6020*/  LDCU.64 UR8, c[0x4][0x80] ;  /* 0x01001000ff0877ac */ /* 0x000e620008000a00 */
[----:B------:R-:W2:Y:S01]  /*6030*/  LDC.64 R2, c[0x4][R2] ;  /* 0x0100000002027b82 */ /* 0x000ea20000000a00 */
[----:B------:R-:W-:Y:S02]  /*6040*/  HFMA2 R12, -RZ, RZ, 0, 5.9604644775390625e-08 ;  /* 0x00000001ff0c7431 */ /* 0x000fe400000001ff */
[----:B------:R-:W-:Y:S02]  /*6050*/  IMAD.MOV.U32 R8, RZ, RZ, 0x70 ;  /* 0x00000070ff087424 */ /* 0x000fe400078e00ff */
[----:B------:R-:W-:Y:S01]  /*6060*/  IMAD.MOV.U32 R13, RZ, RZ, RZ ;  /* 0x000000ffff0d7224 */ /* 0x000fe200078e00ff */
[----:B------:R-:W3:Y:S01]  /*6070*/  LDCU.64 UR6, c[0x4][0x88] ;  /* 0x01001100ff0677ac */ /* 0x000ee20008000a00 */
[----:B------:R-:W4:Y:S01]  /*6080*/  LDCU.64 UR4, c[0x4][0x8] ;  /* 0x01000100ff0477ac */ /* 0x000f220008000a00 */
[----:B-1----:R-:W-:Y:S02]  /*6090*/  MOV R4, UR8 ;  /* 0x0000000800047c02 */ /* 0x002fe40008000f00 */
[----:B------:R-:W-:Y:S02]  /*60a0*/  MOV R5, UR9 ;  /* 0x0000000900057c02 */ /* 0x000fe40008000f00 */
[----:B---3--:R-:W-:Y:S01]  /*60b0*/  MOV R7, UR7 ;  /* 0x0000000700077c02 */ /* 0x008fe20008000f00 */
[----:B------:R-:W-:Y:S01]  /*60c0*/  IMAD.U32 R6, RZ, RZ, UR6 ;  /* 0x00000006ff067e24 */ /* 0x000fe2000f8e00ff */
[----:B----4-:R-:W-:Y:S01]  /*60d0*/  MOV R11, UR5 ;  /* 0x00000005000b7c02 */ /* 0x010fe20008000f00 */
[----:B------:R-:W-:Y:S02]  /*60e0*/  IMAD.U32 R10, RZ, RZ, UR4 ;  /* 0x00000004ff0a7e24 */ /* 0x000fe4000f8e00ff */
[----:B------:R-:W-:Y:S07]  /*60f0*/  LEPC R20, `(.L_x_99) ;  /* 0x000000001014794e */ /* 0x000fee0000000000 */
[----:B--2---:R-:W-:Y:S05]  /*6100*/  CALL.ABS.NOINC R2 ;  /* 0x0000000002007343 */ /* 0x004fea0003c00000 */
.L_x_99:
[----:B------:R-:W-:Y:S02]  /*6110*/  R2UR UR6, R49 ;  /* 0x00000000310672ca */ /* 0x000fe400000e0000 */
[----:B------:R-:W-:Y:S02]  /*6120*/  R2UR UR5, R57 ;  /* 0x00000000390572ca */ /* 0x000fe400000e0000 */
[----:B------:R-:W-:Y:S02]  /*6130*/  R2UR UR4, R56 ;  /* 0x00000000380472ca */ /* 0x000fe400000e0000 */
[----:B------:R-:W-:Y:S02]  /*6140*/  ISETP.NE.U32.AND P4, PT, R42, RZ, PT ;  /* 0x000000ff2a00720c */ /* 0x000fe40003f85070 */
[----:B------:R-:W-:Y:S02]  /*6150*/  ISETP.NE.U32.AND P2, PT, RZ, UR60, PT ;  /* 0x0000003cff007c0c */ /* 0x000fe4000bf45070 */
[----:B------:R-:W-:Y:S02]  /*6160*/  ISETP.NE.AND.EX P4, PT, R43, RZ, PT, P4 ;  /* 0x000000ff2b00720c */ /* 0x000fe40003f85340 */
[----:B------:R-:W-:Y:S01]  /*6170*/  ISETP.NE.AND.EX P2, PT, RZ, UR61, PT, P2 ;  /* 0x0000003dff007c0c */ /* 0x000fe2000bf45320 */
[----:B------:R-:W-:Y:S02]  /*6180*/  UISETP.NE.AND UP2, UPT, UR6, URZ, UPT ;  /* 0x000000ff0600728c */ /* 0x000fe4000bf45270 */
[----:B------:R-:W-:Y:S04]  /*6190*/  UISETP.NE.U32.AND UP0, UPT, UR5, URZ, UPT ;  /* 0x000000ff0500728c */ /* 0x000fe8000bf05070 */
[----:B------:R-:W-:Y:S01]  /*61a0*/  UISETP.NE.AND.EX UP1, UPT, UR4, URZ, UPT, UP0 ;  /* 0x000000ff0400728c */ /* 0x000fe2000bf25300 */
[----:B------:R-:W-:Y:S01]  /*61b0*/  PLOP3.LUT P1, PT, PT, PT, UP2, 0x80, 0x8 ;  /* 0x000000000008781c */ /* 0x000fe20003f2f028 */
[----:B------:R-:W-:Y:S03]  /*61c0*/  UPLOP3.LUT UP0, UPT, UPT, UPT, UPT, 0x40, 0x4 ;  /* 0x000000000004789c */ /* 0x000fe60003f0e870 */
[----:B------:R-:W-:Y:S06]  /*61d0*/  @UP2 UPLOP3.LUT UP0, UPT, UPT, UPT, UP1, 0x80, 0x8 ;  /* 0x000000000008289c */ /* 0x000fec0003f0f010 */
[----:B------:R-:W-:Y:S01]  /*61e0*/  PLOP3.LUT P0, PT, PT, PT, UP0, 0x80, 0x8 ;  /* 0x000000000008781c */ /* 0x000fe20003f0f008 */
[----:B------:R-:W-:Y:S01]  /*61f0*/  @!UPT UIADD3 URZ, UPT, UPT, URZ, URZ, URZ ;  /* 0x000000fffffff290 */ /* 0x000fe2000fffe0ff */
[----:B------:R-:W-:Y:S11]  /*6200*/  BRA.U !UP1, `(.L_x_101) ;  /* 0x0000000109407547 */ /* 0x000ff6000b800000 */
[----:B------:R-:W-:Y:S01]  /*6210*/  UISETP.NE.U32.AND UP0, UPT, UR60, URZ, UPT ;  /* 0x000000ff3c00728c */ /* 0x000fe2000bf05070 */
[----:B------:R-:W-:Y:S01]  /*6220*/  R2UR UR6, R57 ;  /* 0x00000000390672ca */ /* 0x000fe200000e0000 */
[----:B------:R-:W1:Y:S01]  /*6230*/  LDCU.64 UR8, c[0x0][0x358] ;  /* 0x00006b00ff0877ac */ /* 0x000e620008000a00 */
[----:B------:R-:W-:Y:S02]  /*6240*/  HFMA2 R45, -RZ, RZ, 0, 5.9604644775390625e-08 ;  /* 0x00000001ff2d7431 */ /* 0x000fe400000001ff */
[----:B------:R-:W-:Y:S01]  /*6250*/  IMAD.MOV.U32 R0, RZ, RZ, 0x1 ;  /* 0x00000001ff007424 */ /* 0x000fe200078e00ff */
[----:B------:R-:W-:Y:S06]  /*6260*/  UISETP.NE.AND.EX UP0, UPT, UR61, URZ, UPT, UP0 ;  /* 0x000000ff3d00728c */ /* 0x000fec000bf05300 */
[----:B------:R-:W-:Y:S05]  /*6270*/  PLOP3.LUT P3, PT, PT, PT, UP0, 0x80, 0x8 ;  /* 0x000000000008781c */ /* 0x000fea0003f6f008 */
[----:B------:R-:W2:Y:S01]  /*6280*/  @UP0 LDCU.64 UR4, c[0x0][0x888] ;  /* 0x00011100ff0407ac */ /* 0x000ea20008000a00 */
[----:B------:R-:W-:Y:S07]  /*6290*/  @UP0 UIMAD UR6, UR36, UR6, URZ ;  /* 0x00000006240602a4 */ /* 0x000fee000f8e02ff */
[----:B------:R-:W-:Y:S01]  /*62a0*/  @!P3 PRMT R45, R0, 0x7610, R45 ;  /* 0x00007610002db816 */ /* 0x000fe2000000002d */
[----:B--2---:R-:W-:Y:S06]  /*62b0*/  @UP0 UIMAD.WIDE UR4, UR6, 0x4, UR4 ;  /* 0x00000004060408a5 */ /* 0x004fec000f8e0204 */
[----:B-----5:R-:W-:Y:S02]  /*62c0*/  IMAD.U32 R26, RZ, RZ, UR4 ;  /* 0x00000004ff1a7e24 */ /* 0x020fe4000f8e00ff */
[----:B------:R-:W-:Y:S03]  /*62d0*/  IMAD.U32 R27, RZ, RZ, UR5 ;  /* 0x00000005ff1b7e24 */ /* 0x000fe6000f8e00ff */
[----:B------:R-:W2:Y:S02]  /*62e0*/  @!UP0 LDCU UR4, c[0x0][0x880] ;  /* 0x00011000ff0487ac */ /* 0x000ea40008000800 */
[----:B-1----:R1:W5:Y:S02]  /*62f0*/  @P3 LDG.E R26, desc[UR8][R26.64] ;  /* 0x000000081a1a3981 */ /* 0x002364000c1e1900 */
[----:B-12---:R-:W-:Y:S02]  /*6300*/  @!P3 MOV R26, UR4 ;  /* 0x00000004001abc02 */ /* 0x006fe40008000f00 */
.L_x_101:
[----:B------:R-:W-:Y:S05]  /*6310*/  @!P4 BRA `(.L_x_102) ;  /* 0x000000000024c947 */ /* 0x000fea0003800000 */
[----:B------:R-:W-:Y:S01]  /*6320*/  ISETP.NE.U32.AND P3, PT, R40, RZ, PT ;  /* 0x000000ff2800720c */ /* 0x000fe20003f65070 */
[----:B------:R-:W1:Y:S03]  /*6330*/  LDCU.64 UR4, c[0x0][0x358] ;  /* 0x00006b00ff0477ac */ /* 0x000e660008000a00 */
[----:B------:R-:W-:Y:S11]  /*6340*/  ISETP.NE.AND.EX P3, PT, R41, RZ, PT, P3 ;  /* 0x000000ff2900720c */ /* 0x000ff60003f65330 */
[----:B------:R-:W-:Y:S02]  /*6350*/  @!UPT UIADD3 URZ, UPT, UPT, URZ, URZ, URZ ;  /* 0x000000fffffff290 */ /* 0x000fe4000fffe0ff */
[----:B------:R-:W2:Y:S01]  /*6360*/  @P3 LDC.64 R2, c[0x0][0x8a8] ;  /* 0x00022a00ff023b82 */ /* 0x000ea20000000a00 */
[----:B------:R-:W-:Y:S04]  /*6370*/  @P3 IMAD R0, R42, UR36, RZ ;  /* 0x000000242a003c24 */ /* 0x000fe8000f8e02ff */
[----:B--2---:R-:W-:Y:S05]  /*6380*/  @P3 IMAD.WIDE R2, R0, 0x4, R2 ;  /* 0x0000000400023825 */ /* 0x004fea00078e0202 */
[----:B-1---5:R1:W5:Y:S02]  /*6390*/  @P3 LDG.E R24, desc[UR4][R2.64] ;  /* 0x0000000402183981 */ /* 0x022364000c1e1900 */
[----:B-1----:R-:W2:Y:S02]  /*63a0*/  @!P3 LDC R24, c[0x0][0x8a0] ;  /* 0x00022800ff18bb82 */ /* 0x002ea40000000800 */
.L_x_102:
[----:B-----5:R-:W-:Y:S01]  /*63b0*/  FSETP.NEU.AND P3, PT, R26, RZ, PT ;  /* 0x000000ff1a00720b */ /* 0x020fe20003f6d000 */
[----:B------:R-:W-:Y:S01]  /*63c0*/  IMAD.U32 R2, RZ, RZ, UR46 ;  /* 0x0000002eff027e24 */ /* 0x000fe2000f8e00ff */
[----:B------:R-:W-:Y:S01]  /*63d0*/  SEL R5, RZ, 0xffffffff, P2 ;  /* 0xffffffffff057807 */ /* 0x000fe20001000000 */
[----:B------:R-:W-:Y:S01]  /*63e0*/  ULOP3.LUT UR4, UR55, 0x1, URZ, 0x3c, !UPT ;  /* 0x0000000137047892 */ /* 0x000fe2000f8e3cff */
[----:B------:R-:W-:Y:S01]  /*63f0*/  @P1 LOP3.LUT P2, RZ, R45, 0xff, RZ, 0xc0, !PT ;  /* 0x000000ff2dff1812 */ /* 0x000fe2000784c0ff */
[----:B------:R-:W-:Y:S01]  /*6400*/  BSSY B1, `(.L_x_103) ;  /* 0x000003d000017945 */ /* 0x000fe20003800000 */
[----:B------:R-:W-:Y:S01]  /*6410*/  @P1 SEL R0, RZ, 0xffffffff, P3 ;  /* 0xffffffffff001807 */ /* 0x000fe20001800000 */
[----:B------:R-:W-:Y:S01]  /*6420*/  IMAD.MOV.U32 R65, RZ, RZ, 0x1 ;  /* 0x00000001ff417424 */ /* 0x000fe200078e00ff */
[----:B------:R-:W-:Y:S01]  /*6430*/  LEA R2, R2, UR44, 0x3 ;  /* 0x0000002c02027c11 */ /* 0x000fe2000f8e18ff */
[----:B------:R-:W-:Y:S01]  /*6440*/  IMAD.U32 R63, RZ, RZ, UR4 ;  /* 0x00000004ff3f7e24 */ /* 0x000fe2000f8e00ff */
[----:B------:R-:W-:Y:S01]  /*6450*/  @P0 SEL R0, R5, R0, !P2 ;  /* 0x0000000005000207 */ /* 0x000fe20005000000 */
[----:B------:R-:W-:Y:S01]  /*6460*/  IMAD.U32 R64, RZ, RZ, UR46 ;  /* 0x0000002eff407e24 */ /* 0x000fe2000f8e00ff */
[----:B------:R-:W-:Y:S02]  /*6470*/  LEA R27, R22, UR44, 0x3 ;  /* 0x0000002c161b7c11 */ /* 0x000fe4000f8e18ff */
[----:B------:R-:W-:Y:S02]  /*6480*/  CS2R R38, SRZ ;  /* 0x0000000000267805 */ /* 0x000fe4000001ff00 */
[----:B------:R-:W-:Y:S02]  /*6490*/  @P1 LOP3.LUT R0, R0, 0x1, RZ, 0xc0, !PT ;  /* 0x0000000100001812 */ /* 0x000fe400078ec0ff */
[----:B------:R-:W-:Y:S02]  /*64a0*/  CS2R R36, SRZ ;  /* 0x0000000000247805 */ /* 0x000fe4000001ff00 */
[----:B------:R-:W-:Y:S02]  /*64b0*/  SHF.L.U32 R3, R53, 0x1f, RZ ;  /* 0x0000001f35037819 */ /* 0x000fe400000006ff */
[----:B------:R-:W-:Y:S02]  /*64c0*/  CS2R R30, SRZ ;  /* 0x00000000001e7805 */ /* 0x000fe4000001ff00 */
[----:B------:R-:W-:Y:S02]  /*64d0*/  ISETP.NE.U32.OR P5, PT, R0, 0x1, !P1 ;  /* 0x000000010000780c */ /* 0x000fe40004fa5470 */
[----:B------:R-:W-:Y:S02]  /*64e0*/  CS2R R28, SRZ ;  /* 0x00000000001c7805 */ /* 0x000fe4000001ff00 */
[----:B------:R-:W-:Y:S02]  /*64f0*/  PLOP3.LUT P2, PT, PT, PT, UP1, 0x80, 0x8 ;  /* 0x000000000008781c */ /* 0x000fe40003f4f018 */
[----:B------:R-:W-:Y:S02]  /*6500*/  LEA.HI R25, R22, R22, RZ, 0x1 ;  /* 0x0000001616197211 */ /* 0x000fe400078f08ff */
[----:B------:R-:W-:Y:S02]  /*6510*/  LOP3.LUT P4, R50, R45, 0xff, RZ, 0xc0, !PT ;  /* 0x000000ff2d327812 */ /* 0x000fe4000788c0ff */
[----:B------:R-:W-:Y:S02]  /*6520*/  SEL R4, RZ, 0xffffffff, P3 ;  /* 0xffffffffff047807 */ /* 0x000fe40001800000 */
[----:B------:R-:W-:Y:S02]  /*6530*/  P2R R61, PR, RZ, 0x20 ;  /* 0x00000020ff3d7803 */ /* 0x000fe40000000000 */
[----:B------:R-:W-:Y:S03]  /*6540*/  @P5 SHF.L.U32 R0, R63, 0x1f, RZ ;  /* 0x0000001f3f005819 */ /* 0x000fe600000006ff */
[----:B------:R-:W-:Y:S01]  /*6550*/  @P2 SEL R4, R5, R4, !P4 ;  /* 0x0000000405042207 */ /* 0x000fe20006000000 */
[----:B------:R1:W3:Y:S03]  /*6560*/  @P5 SYNCS.PHASECHK.TRANS64.TRYWAIT P1, [R2+URZ+0xd0], R0 ;  /* 0x0000d000020055a7 */ /* 0x0002e600080211ff */
[----:B------:R-:W-:Y:S04]  /*6570*/  LOP3.LUT R4, R4, 0x1, RZ, 0xc0, !PT ;  /* 0x0000000104047812 */ /* 0x000fe800078ec0ff */
[----:B------:R-:W-:Y:S04]  /*6580*/  ISETP.NE.U32.AND P2, PT, R4, 0x1, PT ;  /* 0x000000010400780c */ /* 0x000fe80003f45070 */
[----:B------:R-:W-:Y:S01]  /*6590*/  P2R R66, PR, RZ, 0x4 ;  /* 0x00000004ff427803 */ /* 0x000fe20000000000 */
[----:B------:R4:W2:Y:S01]  /*65a0*/  SYNCS.PHASECHK.TRANS64.TRYWAIT P0, [R27+URZ+0x130], R3 ;  /* 0x000130031b0075a7 */ /* 0x0008a200080011ff */
[C---:B-1----:R-:W-:Y:S01]  /*65b0*/  IMAD.SHL.U32 R0, R25.reuse, 0x20, RZ ;  /* 0x0000002019007824 */ /* 0x042fe200078e00ff */
[----:B------:R-:W-:Y:S04]  /*65c0*/  LOP3.LUT R25, R25, 0xffe, RZ, 0xc0, !PT ;  /* 0x00000ffe19197812 */ /* 0x000fe800078ec0ff */
[----:B------:R-:W-:Y:S01]  /*65d0*/  LOP3.LUT R0, R0, 0xffffffc0, RZ, 0xc0, !PT ;  /* 0xffffffc000007812 */ /* 0x000fe200078ec0ff */
[----:B------:R-:W-:Y:S04]  /*65e0*/  IMAD.IADD R25, R22, 0x1, -R25 ;  /* 0x0000000116197824 */ /* 0x000fe800078e0a19 */
[----:B------:R-:W-:Y:S04]  /*65f0*/  IMAD.IADD R0, R23, 0x1, R0 ;  /* 0x0000000117007824 */ /* 0x000fe800078e0200 */
[----:B------:R-:W-:Y:S01]  /*6600*/  IMAD R25, R25, 0x100000, R0 ;  /* 0x0010000019197824 */ /* 0x000fe200078e0200 */
[----:B---3--:R-:W-:Y:S01]  /*6610*/  @P5 SEL R65, RZ, 0x1, !P1 ;  /* 0x00000001ff415807 */ /* 0x008fe20004800000 */
[----:B----4-:R-:W-:Y:S06]  /*6620*/  @!P5 BRA `(.L_x_104) ;  /* 0x000000000068d947 */ /* 0x010fec0003800000 */
[----:B------:R-:W-:Y:S01]  /*6630*/  HFMA2 R31, -RZ, RZ, 0, 0 ;  /* 0x00000000ff1f7431 */ /* 0x000fe200000001ff */
[----:B------:R-:W-:Y:S01]  /*6640*/  ISETP.NE.AND P1, PT, R65, RZ, PT ;  /* 0x000000ff4100720c */ /* 0x000fe20003f25270 */
[----:B------:R-:W-:Y:S01]  /*6650*/  IMAD.U32 R0, RZ, RZ, UR46 ;  /* 0x0000002eff007e24 */ /* 0x000fe2000f8e00ff */
[----:B------:R-:W-:Y:S11]  /*6660*/  BSSY B0, `(.L_x_105) ;  /* 0x0000005000007945 */ /* 0x000ff60003800000 */
[----:B------:R-:W-:Y:S05]  /*6670*/  @P1 BRA `(.L_x_106) ;  /* 0x00000000000c1947 */ /* 0x000fea0003800000 */
[----:B------:R-:W-:Y:S04]  /*6680*/  SHF.L.U32 R4, R63, 0x1f, RZ ;  /* 0x0000001f3f047819 */ /* 0x000fe800000006ff */
[----:B------:R-:W1:Y:S02]  /*6690*/  SYNCS.PHASECHK.TRANS64.TRYWAIT P1, [R2+URZ+0xd0], R4 ;  /* 0x0000d004020075a7 */ /* 0x000e6400080211ff */
[----:B-1----:R-:W-:Y:S05]  /*66a0*/  @!P1 BRA `(.L_x_107) ;  /* 0x00000020008c9947 */ /* 0x002fea0003800000 */
.L_x_106:
[----:B------:R-:W-:Y:S05]  /*66b0*/  BSYNC B0 ;  /* 0x0000000000007941 */ /* 0x000fea0003800000 */
.L_x_105:
[----:B------:R-:W-:Y:S01]  /*66c0*/  ISETP.NE.AND P1, PT, R66, RZ, PT ;  /* 0x000000ff4200720c */ /* 0x000fe20003f25270 */
[----:B------:R-:W-:Y:S01]  /*66d0*/  IMAD.MOV.U32 R30, RZ, RZ, RZ ;  /* 0x000000ffff1e7224 */ /* 0x000fe200078e00ff */
[----:B------:R-:W-:Y:S02]  /*66e0*/  CS2R R28, SRZ ;  /* 0x00000000001c7805 */ /* 0x000fe4000001ff00 */
[----:B------:R-:W-:Y:S02]  /*66f0*/  CS2R R38, SRZ ;  /* 0x0000000000267805 */ /* 0x000fe4000001ff00 */
[----:B------:R-:W-:Y:S07]  /*6700*/  CS2R R36, SRZ ;  /* 0x0000000000247805 */ /* 0x000fee000001ff00 */
[----:B-1----:R-:W-:Y:S01]  /*6710*/  @P1 IMAD R2, R0, 0x800, R44 ;  /* 0x0000080000021824 */ /* 0x002fe200078e022c */
[----:B------:R-:W-:Y:S05]  /*6720*/  @P1 WARPSYNC.ALL ;  /* 0x0000000000001948 */ /* 0x000fea0003800000 */
[----:B------:R-:W-:Y:S01]  /*6730*/  @P1 LEA R2, R2, UR44, 0x1 ;  /* 0x0000002c02021c11 */ /* 0x000fe2000f8e08ff */
[----:B------:R-:W-:Y:S04]  /*6740*/  UIADD3 UR4, UPT, UPT, UR46, 0x1, URZ ;  /* 0x000000012e047890 */ /* 0x000fe8000fffe0ff */
[----:B------:R1:W3:Y:S01]  /*6750*/  @P1 LDSM.16.M88.4 R28, [R2+0x200] ;  /* 0x00020000021c183b */ /* 0x0002e20000000200 */
[----:B------:R-:W-:Y:S01]  /*6760*/  UISETP.NE.AND UP0, UPT, UR4, 0x3, UPT ;  /* 0x000000030400788c */ /* 0x000fe2000bf05270 */
[----:B------:R-:W-:Y:S03]  /*6770*/  @P1 IMAD R0, R54, 0x2, R2 ;  /* 0x0000000236001824 */ /* 0x000fe600078e0202 */
[----:B------:R-:W-:Y:S02]  /*6780*/  USEL UR5, URZ, 0x1, UP0 ;  /* 0x00000001ff057887 */ /* 0x000fe40008000000 */
[----:B------:R1:W4:Y:S01]  /*6790*/  @P1 LDSM.16.M88.4 R36, [R0+0x200] ;  /* 0x000200000024183b */ /* 0x0003220000000200 */
[----:B------:R-:W-:Y:S03]  /*67a0*/  USEL UR4, UR4, URZ, UP0 ;  /* 0x000000ff04047287 */ /* 0x000fe60008000000 */
[----:B------:R-:W-:Y:S03]  /*67b0*/  LOP3.LUT R63, R63, UR5, RZ, 0x3c, !PT ;  /* 0x000000053f3f7c12 */ /* 0x000fe6000f8e3cff */
[----:B------:R-:W-:Y:S02]  /*67c0*/  IMAD.U32 R64, RZ, RZ, UR4 ;  /* 0x00000004ff407e24 */ /* 0x000fe4000f8e00ff */
.L_x_104:
[----:B------:R-:W-:Y:S05]  /*67d0*/  BSYNC B1 ;  /* 0x0000000000017941 */ /* 0x000fea0003800000 */
.L_x_103:
[----:B-1----:R-:W-:Y:S04]  /*67e0*/  SHF.R.U32.HI R0, RZ, 0x15, R25 ;  /* 0x00000015ff007819 */ /* 0x002fe80000011619 */
[----:B------:R-:W-:Y:S01]  /*67f0*/  LOP3.LUT P1, RZ, R0, 0x3, R46, 0x48, !PT ;  /* 0x0000000300ff7812 */ /* 0x000fe2000782482e */
[----:B------:R-:W-:Y:S01]  /*6800*/  @!UPT UIADD3 URZ, UPT, UPT, URZ, URZ, URZ ;  /* 0x000000fffffff290 */ /* 0x000fe2000fffe0ff */
[----:B--2---:R-:W-:Y:S11]  /*6810*/  @P0 BRA `(.L_x_108) ;  /* 0x0000000000080947 */ /* 0x004ff60003800000 */
[----:B------:R-:W1:Y:S02]  /*6820*/  SYNCS.PHASECHK.TRANS64.TRYWAIT P0, [R27+URZ+0x130], R3 ;  /* 0x000130031b0075a7 */ /* 0x000e6400080011ff */
[----:B-1----:R-:W-:Y:S05]  /*6830*/  @!P0 BRA `(.L_x_109) ;  /* 0x00000020003c8947 */ /* 0x002fea0003800000 */
.L_x_108:
[----:B------:R-:W-:Y:S05]  /*6840*/  @!P1 BRA `(.L_x_110) ;  /* 0x0000000000409947 */ /* 0x000fea0003800000 */
[----:B------:R-:W2:Y:S01]  /*6850*/  LDCU.64 UR8, c[0x4][0x70] ;  /* 0x01000e00ff0877ac */ /* 0x000ea20008000a00 */
[----:B-1----:R-:W-:Y:S01]  /*6860*/  MOV R3, 0x0 ;  /* 0x0000000000037802 */ /* 0x002fe20000000f00 */
[----:B------:R-:W-:Y:S02]  /*6870*/  HFMA2 R12, -RZ, RZ, 0, 5.9604644775390625e-08 ;  /* 0x00000001ff0c7431 */ /* 0x000fe400000001ff */
[----:B------:R-:W-:Y:S02]  /*6880*/  IMAD.MOV.U32 R8, RZ, RZ, 0x192 ;  /* 0x00000192ff087424 */ /* 0x000fe400078e00ff */
[----:B------:R-:W-:Y:S01]  /*6890*/  IMAD.MOV.U32 R13, RZ, RZ, RZ ;  /* 0x000000ffff0d7224 */ /* 0x000fe200078e00ff */
[----:B------:R-:W1:Y:S01]  /*68a0*/  LDCU.64 UR6, c[0x4][0x78] ;  /* 0x01000f00ff0677ac */ /* 0x000e620008000a00 */
[----:B------:R-:W3:Y:S01]  /*68b0*/  LDC.64 R2, c[0x4][R3] ;  /* 0x0100000003027b82 */ /* 0x000ee20000000a00 */
[----:B------:R-:W5:Y:S01]  /*68c0*/  LDCU.64 UR4, c[0x4][0x10] ;  /* 0x01000200ff0477ac */ /* 0x000f620008000a00 */
[----:B--2---:R-:W-:Y:S01]  /*68d0*/  MOV R5, UR9 ;  /* 0x0000000900057c02 */ /* 0x004fe20008000f00 */
[----:B------:R-:W-:Y:S01]  /*68e0*/  IMAD.U32 R4, RZ, RZ, UR8 ;  /* 0x00000008ff047e24 */ /* 0x000fe2000f8e00ff */
[----:B-1----:R-:W-:Y:S01]  /*68f0*/  MOV R7, UR7 ;  /* 0x0000000700077c02 */ /* 0x002fe20008000f00 */
[----:B------:R-:W-:Y:S01]  /*6900*/  IMAD.U32 R6, RZ, RZ, UR6 ;  /* 0x00000006ff067e24 */ /* 0x000fe2000f8e00ff */
[----:B-----5:R-:W-:Y:S01]  /*6910*/  MOV R11, UR5 ;  /* 0x00000005000b7c02 */ /* 0x020fe20008000f00 */
[----:B------:R-:W-:Y:S02]  /*6920*/  IMAD.U32 R10, RZ, RZ, UR4 ;  /* 0x00000004ff0a7e24 */ /* 0x000fe4000f8e00ff */
[----:B------:R-:W-:Y:S07]  /*6930*/  LEPC R20, `(.L_x_110) ;  /* 0x000000001014794e */ /* 0x000fee0000000000 */
[----:B---34-:R-:W-:Y:S05]  /*6940*/  CALL.ABS.NOINC R2 ;  /* 0x0000000002007343 */ /* 0x018fea0003c00000 */
.L_x_110:
[----:B------:R-:W-:Y:S05]  /*6950*/  WARPSYNC.ALL ;  /* 0x0000000000007948 */ /* 0x000fea0003800000 */
[----:B------:R-:W-:Y:S01]  /*6960*/  R2UR UR4, R25 ;  /* 0x00000000190472ca */ /* 0x000fe200000e0000 */
[----:B-1-3--:R-:W-:Y:S01]  /*6970*/  HADD2.F32 R3, -RZ, R28.H0_H0 ;  /* 0x2000001cff037230 */ /* 0x00afe20000004100 */
[----:B------:R-:W-:Y:S01]  /*6980*/  SHF.L.U32 R62, R54, 0x1, RZ ;  /* 0x00000001363e7819 */ /* 0x000fe200000006ff */
[----:B------:R-:W-:Y:S01]  /*6990*/  HADD2.F32 R20, -RZ, R30.H0_H0 ;  /* 0x2000001eff147230 */ /* 0x000fe20000004100 */
[----:B------:R-:W-:Y:S01]  /*69a0*/  ISETP.NE.AND P0, PT, R55, RZ, PT ;  /* 0x000000ff3700720c */ /* 0x000fe20003f05270 */
[----:B------:R-:W-:Y:S08]  /*69b0*/  BSSY.RECONVERGENT B0, `(.L_x_111) ;  /* 0x000004e000007945 */ /* 0x000ff00003800200 */
[----:B------:R-:W1:Y:S02]  /*69c0*/  LDTM.16dp256bit.x4 R4, tmem[UR4] ;  /* 0x00000004000479ee */ /* 0x000e640008120000 */
[C---:B-1----:R-:W-:Y:S01]  /*69d0*/  FMUL R0, R24.reuse, R4 ;  /* 0x0000000418007220 */ /* 0x042fe20000400000 */
[----:B------:R-:W-:Y:S02]  /*69e0*/  HADD2.F32 R4, -RZ, R28.H1_H1 ;  /* 0x3000001cff047230 */ /* 0x000fe40000004100 */
[----:B------:R-:W-:Y:S01]  /*69f0*/  FMUL R2, R24, R5 ;  /* 0x0000000518027220 */ /* 0x000fe20000400000 */
[--C-:B------:R-:W-:Y:S02]  /*6a00*/  HADD2.F32 R5, -RZ, R29.reuse.H0_H0 ;  /* 0x2000001dff057230 */ /* 0x100fe40000004100 */
[----:B------:R-:W-:Y:S01]  /*6a10*/  FFMA R0, R26, R3, R0 ;  /* 0x000000031a007223 */ /* 0x000fe20000000000 */
[----:B------:R-:W-:Y:S01]  /*6a20*/  FMUL R3, R24, R6 ;  /* 0x0000000618037220 */ /* 0x000fe20000400000 */
[----:B------:R-:W-:Y:S02]  /*6a30*/  HADD2.F32 R6, -RZ, R29.H1_H1 ;  /* 0x3000001dff067230 */ /* 0x000fe40000004100 */
[----:B------:R-:W-:Y:S01]  /*6a40*/  FFMA R2, R26, R4, R2 ;  /* 0x000000041a027223 */ /* 0x000fe20000000002 */
[----:B------:R-:W-:Y:S01]  /*6a50*/  FMUL R7, R24, R7 ;  /* 0x0000000718077220 */ /* 0x000fe20000400000 */
[----:B------:R-:W-:Y:S01]  /*6a60*/  FFMA R3, R26, R5, R3 ;  /* 0x000000051a037223 */ /* 0x000fe20000000003 */
[C---:B------:R-:W-:Y:S01]  /*6a70*/  FMUL R4, R24.reuse, R8 ;  /* 0x0000000818047220 */ /* 0x040fe20000400000 */
[----:B------:R-:W-:Y:S01]  /*6a80*/  FMUL R5, R24, R9 ;  /* 0x0000000918057220 */ /* 0x000fe20000400000 */
[----:B------:R-:W-:Y:S01]  /*6a90*/  F2FP.F16.F32.PACK_AB R32, R2, R0 ;  /* 0x000000000220723e */ /* 0x000fe200000000ff */
[C---:B------:R-:W-:Y:S01]  /*6aa0*/  FFMA R7, R26.reuse, R6, R7 ;  /* 0x000000061a077223 */ /* 0x040fe20000000007 */
[----:B------:R-:W-:Y:S02]  /*6ab0*/  HADD2.F32 R0, -RZ, R30.H1_H1 ;  /* 0x3000001eff007230 */ /* 0x000fe40000004100 */
[----:B------:R-:W-:Y:S01]  /*6ac0*/  FFMA R4, R26, R20, R4 ;  /* 0x000000141a047223 */ /* 0x000fe20000000004 */
[--C-:B------:R-:W-:Y:S02]  /*6ad0*/  HADD2.F32 R2, -RZ, R31.reuse.H0_H0 ;  /* 0x2000001fff027230 */ /* 0x100fe40000004100 */
[----:B------:R-:W-:Y:S01]  /*6ae0*/  FMUL R6, R24, R10 ;  /* 0x0000000a18067220 */ /* 0x000fe20000400000 */
[----:B------:R-:W-:Y:S01]  /*6af0*/  F2FP.F16.F32.PACK_AB R33, R7, R3 ;  /* 0x000000030721723e */ /* 0x000fe200000000ff */
[----:B------:R-:W-:Y:S02]  /*6b00*/  HADD2.F32 R3, -RZ, R31.H1_H1 ;  /* 0x3000001fff037230 */ /* 0x000fe40000004100 */
[----:B------:R-:W-:Y:S01]  /*6b10*/  FFMA R5, R26, R0, R5 ;  /* 0x000000001a057223 */ /* 0x000fe20000000005 */
[C---:B------:R-:W-:Y:S01]  /*6b20*/  FMUL R11, R24.reuse, R11 ;  /* 0x0000000b180b7220 */ /* 0x040fe20000400000 */
[--C-:B----4-:R-:W-:Y:S02]  /*6b30*/  HADD2.F32 R7, -RZ, R36.reuse.H0_H0 ;  /* 0x20000024ff077230 */ /* 0x110fe40000004100 */
[C---:B------:R-:W-:Y:S01]  /*6b40*/  FMUL R8, R24.reuse, R12 ;  /* 0x0000000c18087220 */ /* 0x040fe20000400000 */
[----:B------:R-:W-:Y:S02]  /*6b50*/  HADD2.F32 R0, -RZ, R36.H1_H1 ;  /* 0x30000024ff007230 */ /* 0x000fe40000004100 */
[----:B------:R-:W-:Y:S01]  /*6b60*/  FMUL R9, R24, R13 ;  /* 0x0000000d18097220 */ /* 0x000fe20000400000 */
[C---:B------:R-:W-:Y:S01]  /*6b70*/  FFMA R6, R26.reuse, R2, R6 ;  /* 0x000000021a067223 */ /* 0x040fe20000000006 */
[C---:B------:R-:W-:Y:S01]  /*6b80*/  FFMA R11, R26.reuse, R3, R11 ;  /* 0x000000031a0b7223 */ /* 0x040fe2000000000b */
[C---:B------:R-:W-:Y:S01]  /*6b90*/  FFMA R8, R26.reuse, R7, R8 ;  /* 0x000000071a087223 */ /* 0x040fe20000000008 */
[----:B------:R-:W-:Y:S01]  /*6ba0*/  FFMA R9, R26, R0, R9 ;  /* 0x000000001a097223 */ /* 0x000fe20000000009 */
[--C-:B------:R-:W-:Y:S02]  /*6bb0*/  HADD2.F32 R2, -RZ, R37.reuse.H0_H0 ;  /* 0x20000025ff027230 */ /* 0x100fe40000004100 */
[C---:B------:R-:W-:Y:S01]  /*6bc0*/  FMUL R10, R24.reuse, R14 ;  /* 0x0000000e180a7220 */ /* 0x040fe20000400000 */
[----:B------:R-:W-:Y:S02]  /*6bd0*/  HADD2.F32 R0, -RZ, R37.H1_H1 ;  /* 0x30000025ff007230 */ /* 0x000fe40000004100 */
[----:B------:R-:W-:Y:S01]  /*6be0*/  FMUL R15, R24, R15 ;  /* 0x0000000f180f7220 */ /* 0x000fe20000400000 */
[----:B------:R-:W-:Y:S01]  /*6bf0*/  F2FP.F16.F32.PACK_AB R34, R5, R4 ;  /* 0x000000040522723e */ /* 0x000fe200000000ff */
[----:B------:R-:W-:Y:S01]  /*6c00*/  FFMA R10, R26, R2, R10 ;  /* 0x000000021a0a7223 */ /* 0x000fe2000000000a */
[----:B------:R-:W-:Y:S01]  /*6c10*/  FMUL R12, R24, R16 ;  /* 0x00000010180c7220 */ /* 0x000fe20000400000 */
[----:B------:R-:W-:Y:S01]  /*6c20*/  FFMA R15, R26, R0, R15 ;  /* 0x000000001a0f7223 */ /* 0x000fe2000000000f */
[--C-:B------:R-:W-:Y:S01]  /*6c30*/  HADD2.F32 R0, -RZ, R38.reuse.H0_H0 ;  /* 0x20000026ff007230 */ /* 0x100fe20000004100 */
[----:B------:R-:W-:Y:S01]  /*6c40*/  MOV R5, UR46 ;  /* 0x0000002e00057c02 */ /* 0x000fe20008000f00 */
[----:B------:R-:W-:Y:S02]  /*6c50*/  HADD2.F32 R2, -RZ, R38.H1_H1 ;  /* 0x30000026ff027230 */ /* 0x000fe40000004100 */
[C---:B------:R-:W-:Y:S01]  /*6c60*/  FMUL R13, R24.reuse, R17 ;  /* 0x00000011180d7220 */ /* 0x040fe20000400000 */
[--C-:B------:R-:W-:Y:S02]  /*6c70*/  HADD2.F32 R3, -RZ, R39.reuse.H0_H0 ;  /* 0x20000027ff037230 */ /* 0x100fe40000004100 */
[C---:B------:R-:W-:Y:S01]  /*6c80*/  FMUL R14, R24.reuse, R18 ;  /* 0x00000012180e7220 */ /* 0x040fe20000400000 */
[----:B------:R-:W-:Y:S02]  /*6c90*/  HADD2.F32 R4, -RZ, R39.H1_H1 ;  /* 0x30000027ff047230 */ /* 0x000fe40000004100 */
[----:B------:R-:W-:Y:S01]  /*6ca0*/  FMUL R19, R24, R19 ;  /* 0x0000001318137220 */ /* 0x000fe20000400000 */
[C---:B------:R-:W-:Y:S01]  /*6cb0*/  FFMA R12, R26.reuse, R0, R12 ;  /* 0x000000001a0c7223 */ /* 0x040fe2000000000c */
[----:B------:R-:W-:Y:S01]  /*6cc0*/  LEA R5, R5, R44, 0xb ;  /* 0x0000002c05057211 */ /* 0x000fe200078e58ff */
[C---:B------:R-:W-:Y:S01]  /*6cd0*/  FFMA R13, R26.reuse, R2, R13 ;  /* 0x000000021a0d7223 */ /* 0x040fe2000000000d */
[C---:B------:R-:W-:Y:S01]  /*6ce0*/  FFMA R14, R26.reuse, R3, R14 ;  /* 0x000000031a0e7223 */ /* 0x040fe2000000000e */
[----:B------:R-:W-:Y:S01]  /*6cf0*/  FFMA R19, R26, R4, R19 ;  /* 0x000000041a137223 */ /* 0x000fe20000000013 */
[----:B------:R-:W-:Y:S02]  /*6d00*/  F2FP.F16.F32.PACK_AB R35, R11, R6 ;  /* 0x000000060b23723e */ /* 0x000fe400000000ff */
[----:B------:R-:W-:Y:S02]  /*6d10*/  LEA R5, R5, UR44, 0x1 ;  /* 0x0000002c05057c11 */ /* 0x000fe4000f8e08ff */
[----:B------:R-:W-:Y:S02]  /*6d20*/  F2FP.F16.F32.PACK_AB R8, R9, R8 ;  /* 0x000000080908723e */ /* 0x000fe400000000ff */
[----:B------:R-:W-:Y:S01]  /*6d30*/  F2FP.F16.F32.PACK_AB R9, R15, R10 ;  /* 0x0000000a0f09723e */ /* 0x000fe200000000ff */
[----:B------:R1:W-:Y:S01]  /*6d40*/  STSM.16.M88.4 [R5+0x200], R32 ;  /* 0x0002002005007844 */ /* 0x0003e20000000200 */
[----:B------:R-:W-:Y:S02]  /*6d50*/  F2FP.F16.F32.PACK_AB R10, R13, R12 ;  /* 0x0000000c0d0a723e */ /* 0x000fe400000000ff */
[----:B------:R-:W-:Y:S02]  /*6d60*/  F2FP.F16.F32.PACK_AB R11, R19, R14 ;  /* 0x0000000e130b723e */ /* 0x000fe400000000ff */
[----:B------:R-:W-:Y:S05]  /*6d70*/  IADD3 R0, PT, PT, R62, 0x200, R5 ;  /* 0x000002003e007810 */ /* 0x000fea0007ffe005 */
[----:B------:R1:W-:Y:S01]  /*6d80*/  STSM.16.M88.4 [R0], R8 ;  /* 0x0000000800007844 */ /* 0x0003e20000000200 */
[----:B------:R-:W-:Y:S01]  /*6d90*/  @!PT LDS RZ, [RZ] ;  /* 0x00000000fffff984 */ /* 0x000fe20000000800 */
[----:B------:R-:W-:Y:S01]  /*6da0*/  @!PT LDS RZ, [RZ] ;  /* 0x00000000fffff984 */ /* 0x000fe20000000800 */
[----:B------:R-:W-:Y:S01]  /*6db0*/  @!PT LDS RZ, [RZ] ;  /* 0x00000000fffff984 */ /* 0x000fe20000000800 */
[----:B------:R-:W-:Y:S01]  /*6dc0*/  @!PT LDS RZ, [RZ] ;  /* 0x00000000fffff984 */ /* 0x000fe20000000800 */
[----:B------:R2:W-:Y:S07]  /*6dd0*/  MEMBAR.ALL.CTA ;  /* 0x0000000000007992 */ /* 0x0005ee0000008000 */
[----:B--2---:R-:W2:Y:S02]  /*6de0*/  FENCE.VIEW.ASYNC.S ;  /* 0x00000000000073c6 */ /* 0x004ea40000000000 */
[----:B--2---:R-:W-:Y:S06]  /*6df0*/  BAR.SYNC.DEFER_BLOCKING 0x1, 0x80 ;  /* 0x0042000000007b1d */ /* 0x004fec0000010000 */
[----:B------:R-:W-:Y:S05]  /*6e00*/  @P0 BRA `(.L_x_112) ;  /* 0x0000000000200947 */ /* 0x000fea0003800000 */
[----:B------:R-:W2:Y:S01]  /*6e10*/  LDCU.64 UR6, c[0x0][0x348] ;  /* 0x00006900ff0677ac */ /* 0x000ea20008000a00 */
[----:B------:R-:W-:Y:S01]  /*6e20*/  ULEA UR5, UR46, UR44, 0xc ;  /* 0x0000002c2e057291 */ /* 0x000fe2000f8e60ff */
[----:B------:R-:W-:Y:S03]  /*6e30*/  UMOV UR51, UR36 ;  /* 0x0000002400337c82 */ /* 0x000fe60008000000 */
[----:B------:R-:W-:Y:S02]  /*6e40*/  UIADD3 UR48, UPT, UPT, UR5, 0x200, URZ ;  /* 0x0000020005307890 */ /* 0x000fe4000fffe0ff */
[----:B--2---:R-:W-:Y:S04]  /*6e50*/  UIADD3 UR4, UP0, UPT, UR6, 0x680, URZ ;  /* 0x0000068006047890 */ /* 0x004fe8000ff1e0ff */
[----:B------:R-:W-:Y:S09]  /*6e60*/  UIADD3.X UR5, UPT, UPT, URZ, UR7, URZ, UP0, !UPT ;  /* 0x00000007ff057290 */ /* 0x000ff200087fe4ff */
[----:B------:R2:W-:Y:S02]  /*6e70*/  UTMASTG.3D [UR48], [UR4] ;  /* 0x00000030040073b5 */ /* 0x0005e40008010000 */
[----:B--2---:R0:W-:Y:S02]  /*6e80*/  UTMACMDFLUSH ;  /* 0x00000000000079b7 */ /* 0x0041e40000000000 */
.L_x_112:
[----:B------:R-:W-:Y:S05]  /*6e90*/  BSYNC.RECONVERGENT B0 ;  /* 0x0000000000007941 */ /* 0x000fea0003800200 */
.L_x_111:
[----:B------:R-:W-:Y:S01]  /*6ea0*/  UIADD3 UR47, UPT, UPT, UR46, 0x1, URZ ;  /* 0x000000012e2f7890 */ /* 0x000fe2000fffe0ff */
[----:B------:R-:W-:Y:S03]  /*6eb0*/  BSSY.RECONVERGENT B0, `(.L_x_113) ;  /* 0x0000005000007945 */ /* 0x000fe60003800200 */
[----:B------:R-:W-:Y:S04]  /*6ec0*/  UISETP.NE.AND UP0, UPT, UR47, 0x3, UPT ;  /* 0x000000032f00788c */ /* 0x000fe8000bf05270 */
[----:B------:R-:W-:Y:S01]  /*6ed0*/  USEL UR45, UR47, URZ, UP0 ;  /* 0x000000ff2f2d7287 */ /* 0x000fe20008000000 */
[----:B------:R-:W-:Y:S11]  /*6ee0*/  @P0 BRA `(.L_x_114) ;  /* 0x0000000000040947 */ /* 0x000ff60003800000 */
[----:B------:R-:W-:Y:S04]  /*6ef0*/  DEPBAR.LE SB0, 0x1 ;  /* 0x000080400000791a */ /* 0x000fe80000000000 */
.L_x_114:
[----:B------:R-:W-:Y:S05]  /*6f00*/  BSYNC.RECONVERGENT B0 ;  /* 0x0000000000007941 */ /* 0x000fea0003800200 */
.L_x_113:
[----:B------:R-:W-:Y:S01]  /*6f10*/  BAR.SYNC.DEFER_BLOCKING 0x1, 0x80 ;  /* 0x0042000000007b1d */ /* 0x000fe20000010000 */
[----:B------:R-:W-:Y:S01]  /*6f20*/  ISETP.NE.AND P1, PT, R61, RZ, PT ;  /* 0x000000ff3d00720c */ /* 0x000fe20003f25270 */
[----:B------:R-:W-:Y:S01]  /*6f30*/  UISETP.NE.AND UP0, UPT, UR53, URZ, UPT ;  /* 0x000000ff3500728c */ /* 0x000fe2000bf05270 */
[----:B------:R-:W-:Y:S11]  /*6f40*/  LEA R2, R64, UR44, 0x3 ;  /* 0x0000002c40027c11 */ /* 0x000ff6000f8e18ff */
[----:B------:R-:W-:Y:S01]  /*6f50*/  @P1 SHF.L.U32 R3, R63, 0x1f, RZ ;  /* 0x0000001f3f031819 */ /* 0x000fe200000006ff */
[----:B------:R-:W-:Y:S06]  /*6f60*/  BRA.U !UP0, `(.L_x_115) ;  /* 0x0000000108247547 */ /* 0x000fec000b800000 */
[----:B------:R-:W-:Y:S01]  /*6f70*/  IMAD.U32 R4, RZ, RZ, UR52 ;  /* 0x00000034ff047e24 */ /* 0x000fe2000f8e00ff */
[----:B-1----:R-:W-:Y:S01]  /*6f80*/  MOV R0, UR54 ;  /* 0x0000003600007c02 */ /* 0x002fe20008000f00 */
[----:B------:R-:W-:Y:S03]  /*6f90*/  UIADD3 UR4, UPT, UPT, UR52, 0x1, URZ ;  /* 0x0000000134047890 */ /* 0x000fe6000fffe0ff */
[----:B------:R-:W-:Y:S01]  /*6fa0*/  @P1 LEA R4, R4, UR44, 0x3 ;  /* 0x0000002c04041c11 */ /* 0x000fe2000f8e18ff */
[----:B------:R-:W-:Y:S04]  /*6fb0*/  UISETP.NE.AND UP0, UPT, UR4, 0x3, UPT ;  /* 0x000000030400788c */ /* 0x000fe8000bf05270 */
[----:B------:R-:W-:Y:S01]  /*6fc0*/  @P1 VIADD R4, R4, 0xe8 ;  /* 0x000000e804041836 */ /* 0x000fe20000000000 */
[----:B------:R-:W-:Y:S04]  /*6fd0*/  USEL UR52, UR4, URZ, UP0 ;  /* 0x000000ff04347287 */ /* 0x000fe80008000000 */
[----:B------:R-:W-:Y:S04]  /*6fe0*/  @P1 PRMT R0, R0, 0x654, R4 ;  /* 0x0000065400001816 */ /* 0x000fe80000000004 */
[----:B------:R2:W-:Y:S04]  /*6ff0*/  @P1 SYNCS.ARRIVE.TRANS64.RED.A1T0 RZ, [R0+URZ], RZ ;  /* 0x000000ff00ff19a7 */ /* 0x0005e800081004ff */
.L_x_115:
[----:B------:R-:W3:Y:S01]  /*7000*/  @P1 SYNCS.PHASECHK.TRANS64.TRYWAIT P0, [R2+URZ+0xd0], R3 ;  /* 0x0000d003020015a7 */ /* 0x000ee200080011ff */
[----:B------:R-:W-:Y:S01]  /*7010*/  BSSY B1, `(.L_x_116) ;  /* 0x0000013000017945 */ /* 0x000fe20003800000 */
[----:B---3--:R-:W-:Y:S03]  /*7020*/  @P1 SEL R65, RZ, 0x1, !P0 ;  /* 0x00000001ff411807 */ /* 0x008fe60004000000 */
[----:B------:R-:W-:Y:S05]  /*7030*/  @!P1 BRA `(.L_x_117) ;  /* 0x0000000000409947 */ /* 0x000fea0003800000 */
[----:B------:R-:W-:Y:S01]  /*7040*/  ISETP.NE.AND P1, PT, R66, RZ, PT ;  /* 0x000000ff4200720c */ /* 0x000fe20003f25270 */
[----:B------:R-:W-:Y:S01]  /*7050*/  BSSY B0, `(.L_x_118) ;  /* 0x0000009000007945 */ /* 0x000fe20003800000 */
[----:B------:R-:W-:Y:S11]  /*7060*/  ISETP.NE.AND P0, PT, R65, RZ, PT ;  /* 0x000000ff4100720c */ /* 0x000ff60003f05270 */
[----:B------:R-:W-:Y:S05]  /*7070*/  @P1 IMAD R3, R64, 0x800, R44 ;  /* 0x0000080040031824 */ /* 0x000fea00078e022c */
[----:B------:R-:W-:Y:S05]  /*7080*/  @P1 LEA R3, R3, UR44, 0x1 ;  /* 0x0000002c03031c11 */ /* 0x000fea000f8e08ff */
[----:B-12---:R-:W-:Y:S01]  /*7090*/  @P1 IMAD.IADD R0, R62, 0x1, R3 ;  /* 0x000000013e001824 */ /* 0x006fe200078e0203 */
[----:B------:R-:W-:Y:S06]  /*70a0*/  @P0 BRA `(.L_x_119) ;  /* 0x00000000000c0947 */ /* 0x000fec0003800000 */
[----:B------:R-:W-:Y:S04]  /*70b0*/  SHF.L.U32 R63, R63, 0x1f, RZ ;  /* 0x0000001f3f3f7819 */ /* 0x000fe800000006ff */
[----:B------:R-:W1:Y:S02]  /*70c0*/  SYNCS.PHASECHK.TRANS64.TRYWAIT P0, [R2+URZ+0xd0], R63 ;  /* 0x0000d03f020075a7 */ /* 0x000e6400080011ff */
[----:B-1----:R-:W-:Y:S05]  /*70d0*/  @!P0 BRA `(.L_x_120) ;  /* 0x0000001800288947 */ /* 0x002fea0003800000 */
.L_x_119:
[----:B------:R-:W-:Y:S05]  /*70e0*/  BSYNC B0 ;  /* 0x0000000000007941 */ /* 0x000fea0003800000 */
.L_x_118:
[----:B------:R-:W-:Y:S11]  /*70f0*/  ISETP.NE.AND P0, PT, R66, RZ, PT ;  /* 0x000000ff4200720c */ /* 0x000ff60003f05270 */
[----:B------:R-:W-:Y:S02]  /*7100*/  @!UPT UIADD3 URZ, UPT, UPT, URZ, URZ, URZ ;  /* 0x000000fffffff290 */ /* 0x000fe4000fffe0ff */
[----:B------:R-:W-:Y:S05]  /*7110*/  @P0 WARPSYNC.ALL ;  /* 0x0000000000000948 */ /* 0x000fea0003800000 */
[----:B------:R3:W4:Y:S04]  /*7120*/  @P0 LDSM.16.M88.4 R28, [R3+0x200] ;  /* 0x00020000031c083b */ /* 0x0007280000000200 */
[----:B------:R3:W2:Y:S02]  /*7130*/  @P0 LDSM.16.M88.4 R36, [R0+0x200] ;  /* 0x000200000024083b */ /* 0x0006a40000000200 */
.L_x_117:
[----:B------:R-:W-:Y:S05]  /*7140*/  BSYNC B1 ;  /* 0x0000000000017941 */ /* 0x000fea0003800000 */
.L_x_116:
[----:B-123--:R-:W-:Y:S05]  /*7150*/  VIADD R0, R25, 0x20 ;  /* 0x0000002019007836 */ /* 0x00efea0000000000 */
[----:B------:R-:W-:Y:S04]  /*7160*/  SHF.R.U32.HI R0, RZ, 0x15, R0 ;  /* 0x00000015ff007819 */ /* 0x000fe80000011600 */
[----:B------:R-:W-:Y:S11]  /*7170*/  LOP3.LUT P0, RZ, R0, 0x3, R46, 0x48, !PT ;  /* 0x0000000300ff7812 */ /* 0x000ff6000780482e */
[----:B------:R-:W-:Y:S02]  /*7180*/  @!UPT UIADD3 URZ, UPT, UPT, URZ, URZ, URZ ;  /* 0x000000fffffff290 */ /* 0x000fe4000fffe0ff */
[----:B------:R-:W-:Y:S05]  /*7190*/  @!P0 BRA `(.L_x_121) ;  /* 0x0000000000408947 */ /* 0x000fea0003800000 */
[----:B------:R-:W1:Y:S01]  /*71a0*/  LDCU.64 UR8, c[0x4][0x70] ;  /* 0x01000e00ff0877ac */ /* 0x000e620008000a00 */
[----:B------:R-:W-:Y:S01]  /*71b0*/  MOV R3, 0x0 ;  /* 0x0000000000037802 */ /* 0x000fe20000000f00 */
[----:B------:R-:W-:Y:S02]  /*71c0*/  HFMA2 R12, -RZ, RZ, 0, 5.9604644775390625e-08 ;  /* 0x00000001ff0c7431 */ /* 0x000fe400000001ff */
[----:B------:R-:W-:Y:S02]  /*71d0*/  IMAD.MOV.U32 R8, RZ, RZ, 0x192 ;  /* 0x00000192ff087424 */ /* 0x000fe400078e00ff */
[----:B------:R-:W-:Y:S01]  /*71e0*/  IMAD.MOV.U32 R13, RZ, RZ, RZ ;  /* 0x000000ffff0d7224 */ /* 0x000fe200078e00ff */
[----:B------:R-:W2:Y:S01]  /*71f0*/  LDCU.64 UR6, c[0x4][0x78] ;  /* 0x01000f00ff0677ac */ /* 0x000ea20008000a00 */
[----:B------:R-:W3:Y:S01]  /*7200*/  LDC.64 R2, c[0x4][R3] ;  /* 0x0100000003027b82 */ /* 0x000ee20000000a00 */
[----:B------:R-:W5:Y:S01]  /*7210*/  LDCU.64 UR4, c[0x4][0x10] ;  /* 0x01000200ff0477ac */ /* 0x000f620008000a00 */
[----:B-1----:R-:W-:Y:S01]  /*7220*/  MOV R5, UR9 ;  /* 0x0000000900057c02 */ /* 0x002fe20008000f00 */
[----:B------:R-:W-:Y:S01]  /*7230*/  IMAD.U32 R4, RZ, RZ, UR8 ;  /* 0x00000008ff047e24 */ /* 0x000fe2000f8e00ff */
[----:B--2---:R-:W-:Y:S01]  /*7240*/  MOV R7, UR7 ;  /* 0x0000000700077c02 */ /* 0x004fe20008000f00 */
[----:B------:R-:W-:Y:S01]  /*7250*/  IMAD.U32 R6, RZ, RZ, UR6 ;  /* 0x00000006ff067e24 */ /* 0x000fe2000f8e00ff */
[----:B-----5:R-:W-:Y:S01]  /*7260*/  MOV R11, UR5 ;  /* 0x00000005000b7c02 */ /* 0x020fe20008000f00 */
[----:B------:R-:W-:Y:S02]  /*7270*/  IMAD.U32 R10, RZ, RZ, UR4 ;  /* 0x00000004ff0a7e24 */ /* 0x000fe4000f8e00ff */
[----:B------:R-:W-:Y:S07]  /*7280*/  LEPC R20, `(.L_x_121) ;  /* 0x000000001014794e */ /* 0x000fee0000000000 */
[----:B---34-:R-:W-:Y:S05]  /*7290*/  CALL.ABS.NOINC R2 ;  /* 0x0000000002007343 */ /* 0x018fea0003c00000 */
.L_x_121:
[----:B------:R-:W-:Y:S01]  /*72a0*/  ISETP.NE.AND P0, PT, R55, RZ, PT ;  /* 0x000000ff3700720c */ /* 0x000fe20003f05270 */
[----:B------:R-:W-:Y:S05]  /*72b0*/  WARPSYNC.ALL ;  /* 0x0000000000007948 */ /* 0x000fea0003800000 */
[----:B------:R-:W-:Y:S01]  /*72c0*/  R2UR UR4, R25 ;  /* 0x00000000190472ca */ /* 0x000fe200000e0000 */
[--C-:B----4-:R-:W-:Y:S01]  /*72d0*/  HADD2.F32 R20, -RZ, R28.reuse.H0_H0 ;  /* 0x2000001cff147230 */ /* 0x110fe20000004100 */
[----:B------:R-:W-:Y:S01]  /*72e0*/  BSSY.RECONVERGENT B0, `(.L_x_122) ;  /* 0x0000056000007945 */ /* 0x000fe20003800200 */
[----:B------:R-:W-:Y:S02]  /*72f0*/  HADD2.F32 R21, -RZ, R28.H1_H1 ;  /* 0x3000001cff157230 */ /* 0x000fe40000004100 */
[--C-:B------:R-:W-:Y:S02]  /*7300*/  HADD2.F32 R25, -RZ, R29.reuse.H0_H0 ;  /* 0x2000001dff197230 */ /* 0x100fe40000004100 */
[----:B------:R-:W-:Y:S02]  /*7310*/  HADD2.F32 R28, -RZ, R30.H0_H0 ;  /* 0x2000001eff1c7230 */ /* 0x000fe40000004100 */
[--C-:B------:R-:W-:Y:S02]  /*7320*/  HADD2.F32 R32, -RZ, R36.reuse.H0_H0 ;  /* 0x20000024ff207230 */ /* 0x100fe40000004100 */
[----:B------:R-:W-:Y:S02]  /*7330*/  HADD2.F32 R33, -RZ, R36.H1_H1 ;  /* 0x30000024ff217230 */ /* 0x000fe40000004100 */
[----:B------:R-:W1:Y:S01]  /*7340*/  LDTM.16dp256bit.x4 R4, tmem[UR4+0x20] ;  /* 0x00002004000479ee */ /* 0x000e620008120000 */
[----:B------:R-:W-:Y:S01]  /*7350*/  NOP ;  /* 0x0000000000007918 */ /* 0x000fe20000000000 */
[----:B------:R-:W-:Y:S01]  /*7360*/  R2UR UR4, R27 ;  /* 0x000000001b0472ca */ /* 0x000fe200000e0000 */
[----:B------:R-:W-:Y:S02]  /*7370*/  HADD2.F32 R27, -RZ, R29.H1_H1 ;  /* 0x3000001dff1b7230 */ /* 0x000fe40000004100 */
[----:B------:R-:W-:Y:S02]  /*7380*/  HADD2.F32 R29, -RZ, R30.H1_H1 ;  /* 0x3000001eff1d7230 */ /* 0x000fe40000004100 */
[--C-:B------:R-:W-:Y:S02]  /*7390*/  HADD2.F32 R30, -RZ, R31.reuse.H0_H0 ;  /* 0x2000001fff1e7230 */ /* 0x100fe40000004100 */
[----:B------:R-:W-:Y:S02]  /*73a0*/  HADD2.F32 R31, -RZ, R31.H1_H1 ;  /* 0x3000001fff1f7230 */ /* 0x000fe40000004100 */
[--C-:B------:R-:W-:Y:S02]  /*73b0*/  HADD2.F32 R34, -RZ, R37.reuse.H0_H0 ;  /* 0x20000025ff227230 */ /* 0x100fe40000004100 */
[----:B------:R-:W-:Y:S02]  /*73c0*/  HADD2.F32 R35, -RZ, R37.H1_H1 ;  /* 0x30000025ff237230 */ /* 0x000fe40000004100 */
[----:B------:R-:W-:Y:S01]  /*73d0*/  UIADD3 UR4, UPT, UPT, UR4, 0x150, URZ ;  /* 0x0000015004047890 */ /* 0x000fe2000fffe0ff */
[--C-:B------:R-:W-:Y:S02]  /*73e0*/  HADD2.F32 R36, -RZ, R38.reuse.H0_H0 ;  /* 0x20000026ff247230 */ /* 0x100fe40000004100 */
[----:B------:R-:W-:Y:S01]  /*73f0*/  HADD2.F32 R37, -RZ, R38.H1_H1 ;  /* 0x30000026ff257230 */ /* 0x000fe20000004100 */
[----:B------:R-:W-:Y:S01]  /*7400*/  UPRMT UR4, UR54, 0x654, UR4 ;  /* 0x0000065436047896 */ /* 0x000fe20008000004 */
[--C-:B------:R-:W-:Y:S02]  /*7410*/  HADD2.F32 R38, -RZ, R39.reuse.H0_H0 ;  /* 0x20000027ff267230 */ /* 0x100fe40000004100 */
[----:B------:R-:W-:Y:S02]  /*7420*/  HADD2.F32 R39, -RZ, R39.H1_H1 ;  /* 0x30000027ff277230 */ /* 0x000fe40000004100 */
[C---:B-1----:R-:W-:Y:S01]  /*7430*/  FMUL R4, R24.reuse, R4 ;  /* 0x0000000418047220 */ /* 0x042fe20000400000 */
[C---:B------:R-:W-:Y:S01]  /*7440*/  FMUL R5, R24.reuse, R5 ;  /* 0x0000000518057220 */ /* 0x040fe20000400000 */
[C---:B------:R-:W-:Y:S01]  /*7450*/  FMUL R6, R24.reuse, R6 ;  /* 0x0000000618067220 */ /* 0x040fe20000400000 */
[----:B------:R-:W-:Y:S01]  /*7460*/  FMUL R7, R24, R7 ;  /* 0x0000000718077220 */ /* 0x000fe20000400000 */
[----:B------:R-:W-:Y:S01]  /*7470*/  SYNCS.ARRIVE.TRANS64.RED.A1T0 RZ, [UR4], RZ ;  /* 0x000000ffffff79a7 */ /* 0x000fe20008100404 */
[C---:B------:R-:W-:Y:S01]  /*7480*/  FFMA R4, R26.reuse, R20, R4 ;  /* 0x000000141a047223 */ /* 0x040fe20000000004 */
[C---:B------:R-:W-:Y:S01]  /*7490*/  FFMA R5, R26.reuse, R21, R5 ;  /* 0x000000151a057223 */ /* 0x040fe20000000005 */
[C---:B------:R-:W-:Y:S01]  /*74a0*/  FFMA R6, R26.reuse, R25, R6 ;  /* 0x000000191a067223 */ /* 0x040fe20000000006 */
[----:B------:R-:W-:Y:S01]  /*74b0*/  FFMA R7, R26, R27, R7 ;  /* 0x0000001b1a077223 */ /* 0x000fe20000000007 */
[C---:B------:R-:W-:Y:S01]  /*74c0*/  FMUL R8, R24.reuse, R8 ;  /* 0x0000000818087220 */ /* 0x040fe20000400000 */
[C---:B------:R-:W-:Y:S01]  /*74d0*/  FMUL R9, R24.reuse, R9 ;  /* 0x0000000918097220 */ /* 0x040fe20000400000 */
[----:B------:R-:W-:Y:S01]  /*74e0*/  F2FP.F16.F32.PACK_AB R4, R5, R4 ;  /* 0x000000040504723e */ /* 0x000fe200000000ff */
[----:B------:R-:W-:Y:S01]  /*74f0*/  FMUL R10, R24, R10 ;  /* 0x0000000a180a7220 */ /* 0x000fe20000400000 */
[----:B------:R-:W-:Y:S01]  /*7500*/  F2FP.F16.F32.PACK_AB R5, R7, R6 ;  /* 0x000000060705723e */ /* 0x000fe200000000ff */
[C---:B------:R-:W-:Y:S01]  /*7510*/  FFMA R8, R26.reuse, R28, R8 ;  /* 0x0000001c1a087223 */ /* 0x040fe20000000008 */
[----:B------:R-:W-:Y:S01]  /*7520*/  FFMA R9, R26, R29, R9 ;  /* 0x0000001d1a097223 */ /* 0x000fe20000000009 */
[C---:B------:R-:W-:Y:S01]  /*7530*/  FMUL R11, R24.reuse, R11 ;  /* 0x0000000b180b7220 */ /* 0x040fe20000400000 */
[C---:B------:R-:W-:Y:S01]  /*7540*/  FMUL R0, R24.reuse, R12 ;  /* 0x0000000c18007220 */ /* 0x040fe20000400000 */
[----:B------:R-:W-:Y:S01]  /*7550*/  FMUL R2, R24, R13 ;  /* 0x0000000d18027220 */ /* 0x000fe20000400000 */
[----:B------:R-:W-:Y:S01]  /*7560*/  FFMA R10, R26, R30, R10 ;  /* 0x0000001e1a0a7223 */ /* 0x000fe2000000000a */
[----:B------:R-:W-:Y:S01]  /*7570*/  FMUL R3, R24, R14 ;  /* 0x0000000e18037220 */ /* 0x000fe20000400000 */
[----:B------:R-:W-:Y:S01]  /*7580*/  F2FP.F16.F32.PACK_AB R6, R9, R8 ;  /* 0x000000080906723e */ /* 0x000fe200000000ff */
[----:B------:R-:W-:Y:S01]  /*7590*/  FFMA R11, R26, R31, R11 ;  /* 0x0000001f1a0b7223 */ /* 0x000fe2000000000b */
[C---:B------:R-:W-:Y:S01]  /*75a0*/  FMUL R15, R24.reuse, R15 ;  /* 0x0000000f180f7220 */ /* 0x040fe20000400000 */
[----:B------:R-:W-:Y:S01]  /*75b0*/  FMUL R12, R24, R16 ;  /* 0x00000010180c7220 */ /* 0x000fe20000400000 */
[----:B------:R-:W-:Y:S01]  /*75c0*/  FFMA R0, R26, R32, R0 ;  /* 0x000000201a007223 */ /* 0x000fe20000000000 */
[----:B------:R-:W-:Y:S01]  /*75d0*/  MOV R8, UR45 ;  /* 0x0000002d00087c02 */ /* 0x000fe20008000f00 */
[----:B------:R-:W-:Y:S01]  /*75e0*/  FMUL R13, R24, R17 ;  /* 0x00000011180d7220 */ /* 0x000fe20000400000 */
[----:B------:R-:W-:Y:S01]  /*75f0*/  FFMA R2, R26, R33, R2 ;  /* 0x000000211a027223 */ /* 0x000fe20000000002 */
[----:B------:R-:W-:Y:S01]  /*7600*/  FMUL R14, R24, R18 ;  /* 0x00000012180e7220 */ /* 0x000fe20000400000 */
[C---:B------:R-:W-:Y:S01]  /*7610*/  FFMA R3, R26.reuse, R34, R3 ;  /* 0x000000221a037223 */ /* 0x040fe20000000003 */
[----:B------:R-:W-:Y:S01]  /*7620*/  FFMA R15, R26, R35, R15 ;  /* 0x000000231a0f7223 */ /* 0x000fe2000000000f */
[----:B------:R-:W-:Y:S01]  /*7630*/  FMUL R19, R24, R19 ;  /* 0x0000001318137220 */ /* 0x000fe20000400000 */
[----:B------:R-:W-:Y:S01]  /*7640*/  FFMA R12, R26, R36, R12 ;  /* 0x000000241a0c7223 */ /* 0x000fe2000000000c */
        /* <DEDUP_REMOVED lines=22> */
[----:B------:R-:W-:Y:S02]  /*77b0*/  ULEA UR5, UR45, UR44, 0xc ;  /* 0x0000002c2d057291 */ /* 0x000fe4000f8e60ff */
[----:B------:R-:W-:Y:S02]  /*77c0*/  UIADD3 UR9, UPT, UPT, UR49, 0x20, URZ ;  /* 0x0000002031097890 */ /* 0x000fe4000fffe0ff */
[----:B------:R-:W-:Y:S01]  /*77d0*/  UIADD3 UR8, UPT, UPT, UR5, 0x200, URZ ;  /* 0x0000020005087890 */ /* 0x000fe2000fffe0ff */
[----:B------:R-:W-:Y:S01]  /*77e0*/  UMOV UR10, UR50 ;  /* 0x00000032000a7c82 */ /* 0x000fe20008000000 */
[----:B------:R-:W-:Y:S01]  /*77f0*/  UMOV UR11, UR36 ;  /* 0x00000024000b7c82 */ /* 0x000fe20008000000 */
[----:B--2---:R-:W-:Y:S04]  /*7800*/  UIADD3 UR4, UP0, UPT, UR6, 0x680, URZ ;  /* 0x0000068006047890 */ /* 0x004fe8000ff1e0ff */
[----:B------:R-:W-:Y:S09]  /*7810*/  UIADD3.X UR5, UPT, UPT, URZ, UR7, URZ, UP0, !UPT ;  /* 0x00000007ff057290 */ /* 0x000ff200087fe4ff */
[----:B------:R2:W-:Y:S02]  /*7820*/  UTMASTG.3D [UR8], [UR4] ;  /* 0x00000008040073b5 */ /* 0x0005e40008010000 */
[----:B--2---:R0:W-:Y:S02]  /*7830*/  UTMACMDFLUSH ;  /* 0x00000000000079b7 */ /* 0x0041e40000000000 */
.L_x_123:
[----:B------:R-:W-:Y:S05]  /*7840*/  BSYNC.RECONVERGENT B0 ;  /* 0x0000000000007941 */ /* 0x000fea0003800200 */
.L_x_122:
[----:B------:R-:W-:Y:S01]  /*7850*/  UIADD3 UR4, UPT, UPT, UR45, 0x1, URZ ;  /* 0x000000012d047890 */ /* 0x000fe2000fffe0ff */
[----:B------:R-:W-:Y:S03]  /*7860*/  BSSY.RECONVERGENT B0, `(.L_x_124) ;  /* 0x0000008000007945 */ /* 0x000fe60003800200 */
[----:B------:R-:W-:Y:S04]  /*7870*/  UISETP.NE.AND UP0, UPT, UR4, 0x3, UPT ;  /* 0x000000030400788c */ /* 0x000fe8000bf05270 */
[----:B------:R-:W-:Y:S02]  /*7880*/  UISETP.EQ.XOR UP1, UPT, UR47, 0x3, !UP0 ;  /* 0x000000032f00788c */ /* 0x000fe4000c722a70 */
[----:B------:R-:W-:Y:S02]  /*7890*/  USEL UR46, UR4, URZ, UP0 ;  /* 0x000000ff042e7287 */ /* 0x000fe40008000000 */
[----:B------:R-:W-:Y:S04]  /*78a0*/  USEL UR5, URZ, 0x1, !UP1 ;  /* 0x00000001ff057887 */ /* 0x000fe8000c800000 */
[----:B------:R-:W-:Y:S01]  /*78b0*/  ULOP3.LUT UR55, UR55, UR5, URZ, 0x3c, !UPT ;  /* 0x0000000537377292 */ /* 0x000fe2000f8e3cff */
[----:B------:R-:W-:Y:S11]  /*78c0*/  @P0 BRA `(.L_x_125) ;  /* 0x0000000000040947 */ /* 0x000ff60003800000 */
[----:B------:R-:W-:Y:S04]  /*78d0*/  DEPBAR.LE SB0, 0x1 ;  /* 0x000080400000791a */ /* 0x000fe80000000000 */
.L_x_125:
[----:B------:R-:W-:Y:S05]  /*78e0*/  BSYNC.RECONVERGENT B0 ;  /* 0x0000000000007941 */ /* 0x000fea0003800200 */
.L_x_124:
[----:B------:R-:W-:Y:S01]  /*78f0*/  BAR.SYNC.DEFER_BLOCKING 0x1, 0x80 ;  /* 0x0042000000007b1d */ /* 0x000fe20000010000 */
[----:B------:R-:W-:Y:S01]  /*7900*/  UISETP.NE.AND UP0, UPT, UR53, -0x2, UPT ;  /* 0xfffffffe3500788c */ /* 0x000fe2000bf05270 */
[----:B------:R-:W-:Y:S08]  /*7910*/  IADD3 R22, PT, PT, R22, 0x1, RZ ;  /* 0x0000000116167810 */ /* 0x000ff00007ffe0ff */
[----:B------:R-:W-:Y:S05]  /*7920*/  BRA.U !UP0, `(.L_x_126) ;  /* 0x0000000108287547 */ /* 0x000fea000b800000 */
[----:B------:R-:W-:Y:S01]  /*7930*/  ISETP.NE.AND P0, PT, R61, RZ, PT ;  /* 0x000000ff3d00720c */ /* 0x000fe20003f05270 */
[----:B------:R-:W-:Y:S01]  /*7940*/  IMAD.U32 R2, RZ, RZ, UR52 ;  /* 0x00000034ff027e24 */ /* 0x000fe2000f8e00ff */
[----:B------:R-:W-:Y:S01]  /*7950*/  UIADD3 UR4, UPT, UPT, UR52, 0x1, URZ ;  /* 0x0000000134047890 */ /* 0x000fe2000fffe0ff */
[----:B------:R-:W-:Y:S03]  /*7960*/  IMAD.U32 R0, RZ, RZ, UR54 ;  /* 0x00000036ff007e24 */ /* 0x000fe6000f8e00ff */
[----:B------:R-:W-:Y:S04]  /*7970*/  UISETP.NE.AND UP0, UPT, UR4, 0x3, UPT ;  /* 0x000000030400788c */ /* 0x000fe8000bf05270 */
[----:B------:R-:W-:Y:S03]  /*7980*/  USEL UR52, UR4, URZ, UP0 ;  /* 0x000000ff04347287 */ /* 0x000fe60008000000 */
[----:B------:R-:W-:Y:S05]  /*7990*/  @P0 LEA R2, R2, UR44, 0x3 ;  /* 0x0000002c02020c11 */ /* 0x000fea000f8e18ff */
[----:B------:R-:W-:Y:S05]  /*79a0*/  @P0 VIADD R2, R2, 0xe8 ;  /* 0x000000e802020836 */ /* 0x000fea0000000000 */
[----:B------:R-:W-:Y:S04]  /*79b0*/  @P0 PRMT R0, R0, 0x654, R2 ;  /* 0x0000065400000816 */ /* 0x000fe80000000002 */
[----:B------:R2:W-:Y:S03]  /*79c0*/  @P0 SYNCS.ARRIVE.TRANS64.RED.A1T0 RZ, [R0+URZ], RZ ;  /* 0x000000ff00ff09a7 */ /* 0x0005e600081004ff */
.L_x_126:
[----:B------:R-:W-:Y:S01]  /*79d0*/  R2UR UR6, R60 ;  /* 0x000000003c0672ca */ /* 0x000fe200000e0000 */
[----:B------:R-:W-:Y:S01]  /*79e0*/  UIADD3 UR53, UPT, UPT, UR53, 0x2, URZ ;  /* 0x0000000235357890 */ /* 0x000fe2000fffe0ff */
[----:B------:R-:W-:Y:S02]  /*79f0*/  R2UR UR5, R47 ;  /* 0x000000002f0572ca */ /* 0x000fe400000e0000 */
[----:B------:R-:W-:Y:S02]  /*7a00*/  R2UR UR4, R48 ;  /* 0x00000000300472ca */ /* 0x000fe400000e0000 */
[----:B------:R-:W-:Y:S02]  /*7a10*/  R2UR UR36, R58 ;  /* 0x000000003a2472ca */ /* 0x000fe400000e0000 */
[----:B------:R-:W-:Y:S02]  /*7a20*/  ISETP.NE.AND P0, PT, R51, 0x2, PT ;  /* 0x000000023300780c */ /* 0x000fe40003f05270 */
[----:B------:R-:W-:Y:S02]  /*7a30*/  ISETP.NE.AND P1, PT, R22, 0x4, PT ;  /* 0x000000041600780c */ /* 0x000fe40003f25270 */
[----:B------:R-:W-:Y:S01]  /*7a40*/  SEL R2, RZ, 0x1, P0 ;  /* 0x00000001ff027807 */ /* 0x000fe20000000000 */
[----:B------:R-:W-:Y:S01]  /*7a50*/  UISETP.NE.AND UP0, UPT, UR6, URZ, UPT ;  /* 0x000000ff0600728c */ /* 0x000fe2000bf05270 */
[----:B--2---:R-:W-:Y:S01]  /*7a60*/  SEL R0, RZ, 0x1, P1 ;  /* 0x00000001ff007807 */ /* 0x004fe20000800000 */
[----:B------:R-:W-:Y:S01]  /*7a70*/  UIADD3 UR30, UPT, UPT, UR37, UR5, URZ ;  /* 0x00000005251e7290 */ /* 0x000fe2000fffe0ff */
[----:B------:R-:W-:Y:S01]  /*7a80*/  LOP3.LUT R52, R52, R2, RZ, 0x3c, !PT ;  /* 0x0000000234347212 */ /* 0x000fe200078e3cff */
[----:B------:R-:W-:Y:S01]  /*7a90*/  UIADD3 UR26, UPT, UPT, UR38, UR4, URZ ;  /* 0x00000004261a7290 */ /* 0x000fe2000fffe0ff */
[----:B------:R-:W-:Y:S02]  /*7aa0*/  LOP3.LUT R53, R53, R0, RZ, 0x3c, !PT ;  /* 0x0000000035357212 */ /* 0x000fe400078e3cff */
[----:B------:R-:W-:Y:S02]  /*7ab0*/  SEL R51, R51, RZ, P0 ;  /* 0x000000ff33337207 */ /* 0x000fe40000000000 */
[----:B------:R-:W-:Y:S01]  /*7ac0*/  SEL R22, R22, RZ, P1 ;  /* 0x000000ff16167207 */ /* 0x000fe20000800000 */
[----:B------:R-:W-:Y:S06]  /*7ad0*/  BRA.U UP0, `(.L_x_127) ;  /* 0xffffffdd005c7547 */ /* 0x000fec000b83ffff */
[----:B------:R-:W-:-:S13]  /*7ae0*/  R2UR UR4, R49 ;  /* 0x00000000310472ca */ /* 0x000fda00000e0000 */
[----:B------:R-:W-:-:S09]  /*7af0*/  UISETP.NE.AND UP0, UPT, UR4, URZ, UPT ;  /* 0x000000ff0400728c */ /* 0x000fd2000bf05270 */
[----:B------:R-:W-:Y:S05]  /*7b00*/  BRA.U !UP0, `(.L_x_128) ;  /* 0x0000000108487547 */ /* 0x000fea000b800000 */
[----:B------:R-:W2:Y:S02]  /*7b10*/  LDCU.64 UR4, c[0x0][0x890] ;  /* 0x00011200ff0477ac */ /* 0x000ea40008000a00 */
[----:B--2---:R-:W-:-:S04]  /*7b20*/  UISETP.NE.U32.AND UP0, UPT, UR4, URZ, UPT ;  /* 0x000000ff0400728c */ /* 0x004fc8000bf05070 */
[----:B------:R-:W-:-:S09]  /*7b30*/  UISETP.NE.AND.EX UP0, UPT, UR5, URZ, UPT, UP0 ;  /* 0x000000ff0500728c */ /* 0x000fd2000bf05300 */
[----:B------:R-:W-:Y:S05]  /*7b40*/  BRA.U UP0, `(.L_x_129) ;  /* 0x00000001000c7547 */ /* 0x000fea000b800000 */
[----:B------:R-:W-:-:S13]  /*7b50*/  FSETP.NEU.AND P0, PT, R26, RZ, PT ;  /* 0x000000ff1a00720b */ /* 0x000fda0003f0d000 */
[----:B------:R-:W-:Y:S05]  /*7b60*/  @!P0 EXIT ;  /* 0x000000000000894d */ /* 0x000fea0003800000 */
[----:B------:R-:W-:Y:S05]  /*7b70*/  BRA `(.L_x_128) ;  /* 0x00000000002c7947 */ /* 0x000fea0003800000 */
.L_x_129:
[----:B------:R-:W-:Y:S01]  /*7b80*/  ISETP.NE.AND P0, PT, R50, RZ, PT ;  /* 0x000000ff3200720c */ /* 0x000fe20003f05270 */
[----:B------:R-:W-:-:S12]  /*7b90*/  BSSY.RECONVERGENT B0, `(.L_x_128) ;  /* 0x0000009000007945 */ /* 0x000fd80003800200 */
[----:B------:R-:W-:Y:S05]  /*7ba0*/  @P0 BRA `(.L_x_130) ;  /* 0x0000000000140947 */ /* 0x000fea0003800000 */
[----:B------:R-:W2:Y:S02]  /*7bb0*/  LDCU.64 UR4, c[0x0][0x888] ;  /* 0x00011100ff0477ac */ /* 0x000ea40008000a00 */
[----:B--2---:R-:W-:-:S04]  /*7bc0*/  ISETP.NE.U32.AND P0, PT, RZ, UR4, PT ;  /* 0x00000004ff007c0c */ /* 0x004fc8000bf05070 */
[----:B------:R-:W-:-:S13]  /*7bd0*/  ISETP.NE.AND.EX P0, PT, RZ, UR5, PT, P0 ;  /* 0x00000005ff007c0c */ /* 0x000fda000bf05300 */
[----:B------:R-:W-:Y:S05]  /*7be0*/  @!P0 EXIT ;  /* 0x000000000000894d */ /* 0x000fea0003800000 */
[----:B------:R-:W-:Y:S05]  /*7bf0*/  BRA `(.L_x_131) ;  /* 0x0000000000087947 */ /* 0x000fea0003800000 */
.L_x_130:
[----:B------:R-:W-:-:S13]  /*7c00*/  FSETP.NEU.AND P0, PT, R26, RZ, PT ;  /* 0x000000ff1a00720b */ /* 0x000fda0003f0d000 */
[----:B------:R-:W-:Y:S05]  /*7c10*/  @!P0 EXIT ;  /* 0x000000000000894d */ /* 0x000fea0003800000 */
.L_x_131:
[----:B------:R-:W-:Y:S05]  /*7c20*/  BSYNC.RECONVERGENT B0 ;  /* 0x0000000000007941 */ /* 0x000fea0003800200 */
.L_x_128:
[----:B------:R-:W-:Y:S01]  /*7c30*/  ULEA UR4, UR52, UR44, 0x3 ;  /* 0x0000002c34047291 */ /* 0x000fe2000f8e18ff */
[----:B------:R-:W-:-:S04]  /*7c40*/  DEPBAR.LE SB0, 0x0 ;  /* 0x000080000000791a */ /* 0x000fc80000000000 */
[----:B------:R-:W-:-:S04]  /*7c50*/  UIADD3 UR4, UPT, UPT, UR4, 0xe8, URZ ;  /* 0x000000e804047890 */ /* 0x000fc8000fffe0ff */
[----:B------:R-:W-:-:S09]  /*7c60*/  UPRMT UR4, UR54, 0x654, UR4 ;  /* 0x0000065436047896 */ /* 0x000fd20008000004 */
[----:B------:R-:W-:Y:S01]  /*7c70*/  SYNCS.ARRIVE.TRANS64.RED.A1T0 RZ, [UR4], RZ ;  /* 0x000000ffffff79a7 */ /* 0x000fe20008100404 */
[----:B------:R-:W-:Y:S05]  /*7c80*/  EXIT ;  /* 0x000000000000794d */ /* 0x000fea0003800000 */
.L_x_25:
[----:B---3--:R3:W4:Y:S02]  /*7c90*/  SYNCS.PHASECHK.TRANS64.TRYWAIT P0, [R0+URZ+0x180], R2 ;  /* 0x00018002000075a7 */ /* 0x00872400080011ff */
[----:B----4-:R-:W-:Y:S05]  /*7ca0*/  @!P0 NANOSLEEP.SYNCS 0x989680 ;  /* 0x009896800000895d */ /* 0x010fea0003900000 */
[----:B------:R-:W4:Y:S02]  /*7cb0*/  @!P0 SYNCS.PHASECHK.TRANS64 P0, [R0+URZ+0x180], R2 ;  /* 0x00018002000085a7 */ /* 0x000f2400080010ff */
[----:B----4-:R-:W-:Y:S05]  /*7cc0*/  @!P0 BRA `(.L_x_25) ;  /* 0xfffffffc00f08947 */ /* 0x010fea000383ffff */
[----:B------:R-:W-:Y:S05]  /*7cd0*/  BRA `(.L_x_132) ;  /* 0xffffff9c00547947 */ /* 0x000fea000383ffff */
.L_x_28:
[----:B--2---:R-:W-:-:S07]  /*7ce0*/  MOV R0, UR33 ;  /* 0x0000002100007c02 */ /* 0x004fce0008000f00 */
.L_x_133:
[----:B--2---:R2:W3:Y:S02]  /*7cf0*/  SYNCS.PHASECHK.TRANS64.TRYWAIT P0, [R0+URZ+0x68], R3 ;  /* 0x00006803000075a7 */ /* 0x0044e400080011ff */
[----:B---3--:R-:W-:Y:S05]  /*7d00*/  @!P0 NANOSLEEP.SYNCS 0x989680 ;  /* 0x009896800000895d */ /* 0x008fea0003900000 */
[----:B------:R-:W3:Y:S02]  /*7d10*/  @!P0 SYNCS.PHASECHK.TRANS64 P0, [R0+URZ+0x68], R3 ;  /* 0x00006803000085a7 */ /* 0x000ee400080010ff */
[----:B---3--:R-:W-:Y:S05]  /*7d20*/  @!P0 BRA `(.L_x_133) ;  /* 0xfffffffc00f08947 */ /* 0x008fea000383ffff */
[----:B------:R-:W-:Y:S05]  /*7d30*/  BRA `(.L_x_27) ;  /* 0xffffff9c009c7947 */ /* 0x000fea000383ffff */
.L_x_35:
[----:B-1----:R-:W-:-:S07]  /*7d40*/  MOV R0, UR17 ;  /* 0x0000001100007c02 */ /* 0x002fce0008000f00 */
.L_x_134:
[----:B-1----:R1:W2:Y:S02]  /*7d50*/  SYNCS.PHASECHK.TRANS64.TRYWAIT P0, [R0+URZ+0x68], R3 ;  /* 0x00006803000075a7 */ /* 0x0022a400080011ff */
[----:B--2---:R-:W-:Y:S05]  /*7d60*/  @!P0 NANOSLEEP.SYNCS 0x989680 ;  /* 0x009896800000895d */ /* 0x004fea0003900000 */
[----:B------:R-:W2:Y:S02]  /*7d70*/  @!P0 SYNCS.PHASECHK.TRANS64 P0, [R0+URZ+0x68], R3 ;  /* 0x00006803000085a7 */ /* 0x000ea400080010ff */
[----:B--2---:R-:W-:Y:S05]  /*7d80*/  @!P0 BRA `(.L_x_134) ;  /* 0xfffffffc00f08947 */ /* 0x004fea000383ffff */
[----:B------:R-:W-:Y:S05]  /*7d90*/  BRA `(.L_x_34) ;  /* 0xffffffa0005c7947 */ /* 0x000fea000383ffff */
.L_x_40:
[----:B-1----:R1:W2:Y:S02]  /*7da0*/  SYNCS.PHASECHK.TRANS64.TRYWAIT P0, [R3+URZ+0x110], R0 ;  /* 0x00011000030075a7 */ /* 0x0022a400080011ff */
[----:B--2---:R-:W-:Y:S05]  /*7db0*/  @!P0 NANOSLEEP.SYNCS 0x989680 ;  /* 0x009896800000895d */ /* 0x004fea0003900000 */
[----:B------:R-:W2:Y:S02]  /*7dc0*/  @!P0 SYNCS.PHASECHK.TRANS64 P0, [R3+URZ+0x110], R0 ;  /* 0x00011000030085a7 */ /* 0x000ea400080010ff */
[----:B--2---:R-:W-:Y:S05]  /*7dd0*/  @!P0 BRA `(.L_x_40) ;  /* 0xfffffffc00f08947 */ /* 0x004fea000383ffff */
[----:B------:R-:W-:Y:S05]  /*7de0*/  BRA `(.L_x_135) ;  /* 0xffffffa400047947 */ /* 0x000fea000383ffff */
.L_x_44:
[----:B------:R-:W-:-:S07]  /*7df0*/  MOV R0, UR4 ;  /* 0x0000000400007c02 */ /* 0x000fce0008000f00 */
.L_x_136:
[----:B-1----:R1:W2:Y:S02]  /*7e00*/  SYNCS.PHASECHK.TRANS64.TRYWAIT P0, [R0+URZ], R2 ;  /* 0x00000002000075a7 */ /* 0x0022a400080011ff */
[----:B--2---:R-:W-:Y:S05]  /*7e10*/  @!P0 NANOSLEEP.SYNCS 0x989680 ;  /* 0x009896800000895d */ /* 0x004fea0003900000 */
[----:B------:R-:W2:Y:S02]  /*7e20*/  @!P0 SYNCS.PHASECHK.TRANS64 P0, [R0+URZ], R2 ;  /* 0x00000002000085a7 */ /* 0x000ea400080010ff */
[----:B--2---:R-:W-:Y:S05]  /*7e30*/  @!P0 BRA `(.L_x_136) ;  /* 0xfffffffc00f08947 */ /* 0x004fea000383ffff */
[----:B------:R-:W-:Y:S05]  /*7e40*/  BRA `(.L_x_137) ;  /* 0xffffffa800b07947 */ /* 0x000fea000383ffff */
.L_x_45:
[----:B------:R-:W-:-:S07]  /*7e50*/  MOV R0, UR5 ;  /* 0x0000000500007c02 */ /* 0x000fce0008000f00 */
.L_x_138:
[----:B-1----:R1:W2:Y:S02]  /*7e60*/  SYNCS.PHASECHK.TRANS64.TRYWAIT P0, [R0+URZ], R3 ;  /* 0x00000003000075a7 */ /* 0x0022a400080011ff */
[----:B--2---:R-:W-:Y:S05]  /*7e70*/  @!P0 NANOSLEEP.SYNCS 0x989680 ;  /* 0x009896800000895d */ /* 0x004fea0003900000 */
[----:B------:R-:W2:Y:S02]  /*7e80*/  @!P0 SYNCS.PHASECHK.TRANS64 P0, [R0+URZ], R3 ;  /* 0x00000003000085a7 */ /* 0x000ea400080010ff */
[----:B--2---:R-:W-:Y:S05]  /*7e90*/  @!P0 BRA `(.L_x_138) ;  /* 0xfffffffc00f08947 */ /* 0x004fea000383ffff */
[----:B------:R-:W-:Y:S05]  /*7ea0*/  BRA `(.L_x_139) ;  /* 0xffffffa800bc7947 */ /* 0x000fea000383ffff */
.L_x_46:
[----:B------:R-:W-:-:S07]  /*7eb0*/  MOV R0, UR5 ;  /* 0x0000000500007c02 */ /* 0x000fce0008000f00 */
.L_x_140:
[----:B-1----:R1:W2:Y:S02]  /*7ec0*/  SYNCS.PHASECHK.TRANS64.TRYWAIT P0, [R0+URZ], R3 ;  /* 0x00000003000075a7 */ /* 0x0022a400080011ff */
[----:B--2---:R-:W-:Y:S05]  /*7ed0*/  @!P0 NANOSLEEP.SYNCS 0x989680 ;  /* 0x009896800000895d */ /* 0x004fea0003900000 */
[----:B------:R-:W2:Y:S02]  /*7ee0*/  @!P0 SYNCS.PHASECHK.TRANS64 P0, [R0+URZ], R3 ;  /* 0x00000003000085a7 */ /* 0x000ea400080010ff */
[----:B--2---:R-:W-:Y:S05]  /*7ef0*/  @!P0 BRA `(.L_x_140) ;  /* 0xfffffffc00f08947 */ /* 0x004fea000383ffff */
[----:B------:R-:W-:Y:S05]  /*7f00*/  BRA `(.L_x_141) ;  /* 0xffffffa800c87947 */ /* 0x000fea000383ffff */
.L_x_47:
[----:B------:R-:W-:-:S07]  /*7f10*/  MOV R0, UR5 ;  /* 0x0000000500007c02 */ /* 0x000fce0008000f00 */
.L_x_142:
[----:B-1----:R1:W2:Y:S02]  /*7f20*/  SYNCS.PHASECHK.TRANS64.TRYWAIT P0, [R0+URZ], R3 ;  /* 0x00000003000075a7 */ /* 0x0022a400080011ff */
[----:B--2---:R-:W-:Y:S05]  /*7f30*/  @!P0 NANOSLEEP.SYNCS 0x989680 ;  /* 0x009896800000895d */ /* 0x004fea0003900000 */
[----:B------:R-:W2:Y:S02]  /*7f40*/  @!P0 SYNCS.PHASECHK.TRANS64 P0, [R0+URZ], R3 ;  /* 0x00000003000085a7 */ /* 0x000ea400080010ff */
[----:B--2---:R-:W-:Y:S05]  /*7f50*/  @!P0 BRA `(.L_x_142) ;  /* 0xfffffffc00f08947 */ /* 0x004fea000383ffff */
[----:B------:R-:W-:Y:S05]  /*7f60*/  BRA `(.L_x_143) ;  /* 0xffffffa800d47947 */ /* 0x000fea000383ffff */
.L_x_48:
[----:B------:R-:W-:-:S07]  /*7f70*/  MOV R0, UR5 ;  /* 0x0000000500007c02 */ /* 0x000fce0008000f00 */
.L_x_144:
[----:B-1----:R1:W2:Y:S02]  /*7f80*/  SYNCS.PHASECHK.TRANS64.TRYWAIT P0, [R0+URZ], R3 ;  /* 0x00000003000075a7 */ /* 0x0022a400080011ff */
[----:B--2---:R-:W-:Y:S05]  /*7f90*/  @!P0 NANOSLEEP.SYNCS 0x989680 ;  /* 0x009896800000895d */ /* 0x004fea0003900000 */
[----:B------:R-:W2:Y:S02]  /*7fa0*/  @!P0 SYNCS.PHASECHK.TRANS64 P0, [R0+URZ], R3 ;  /* 0x00000003000085a7 */ /* 0x000ea400080010ff */
[----:B--2---:R-:W-:Y:S05]  /*7fb0*/  @!P0 BRA `(.L_x_144) ;  /* 0xfffffffc00f08947 */ /* 0x004fea000383ffff */
[----:B------:R-:W-:Y:S05]  /*7fc0*/  BRA `(.L_x_145) ;  /* 0xffffffa800e07947 */ /* 0x000fea000383ffff */
.L_x_49:
[----:B------:R-:W-:-:S07]  /*7fd0*/  MOV R0, UR5 ;  /* 0x0000000500007c02 */ /* 0x000fce0008000f00 */
.L_x_146:
[----:B-1----:R1:W2:Y:S02]  /*7fe0*/  SYNCS.PHASECHK.TRANS64.TRYWAIT P0, [R0+URZ], R3 ;  /* 0x00000003000075a7 */ /* 0x0022a400080011ff */
[----:B--2---:R-:W-:Y:S05]  /*7ff0*/  @!P0 NANOSLEEP.SYNCS 0x989680 ;  /* 0x009896800000895d */ /* 0x004fea0003900000 */
[----:B------:R-:W2:Y:S02]  /*8000*/  @!P0 SYNCS.PHASECHK.TRANS64 P0, [R0+URZ], R3 ;  /* 0x00000003000085a7 */ /* 0x000ea400080010ff */
[----:B--2---:R-:W-:Y:S05]  /*8010*/  @!P0 BRA `(.L_x_146) ;  /* 0xfffffffc00f08947 */ /* 0x004fea000383ffff */
[----:B------:R-:W-:Y:S05]  /*8020*/  BRA `(.L_x_147) ;  /* 0xffffffa800ec7947 */ /* 0x000fea000383ffff */
.L_x_50:
[----:B------:R-:W-:-:S07]  /*8030*/  MOV R0, UR5 ;  /* 0x0000000500007c02 */ /* 0x000fce0008000f00 */
.L_x_148:
[----:B-1----:R1:W2:Y:S02]  /*8040*/  SYNCS.PHASECHK.TRANS64.TRYWAIT P0, [R0+URZ], R3 ;  /* 0x00000003000075a7 */ /* 0x0022a400080011ff */
[----:B--2---:R-:W-:Y:S05]  /*8050*/  @!P0 NANOSLEEP.SYNCS 0x989680 ;  /* 0x009896800000895d */ /* 0x004fea0003900000 */
[----:B------:R-:W2:Y:S02]  /*8060*/  @!P0 SYNCS.PHASECHK.TRANS64 P0, [R0+URZ], R3 ;  /* 0x00000003000085a7 */ /* 0x000ea400080010ff */
[----:B--2---:R-:W-:Y:S05]  /*8070*/  @!P0 BRA `(.L_x_148) ;  /* 0xfffffffc00f08947 */ /* 0x004fea000383ffff */
[----:B------:R-:W-:Y:S05]  /*8080*/  BRA `(.L_x_149) ;  /* 0xffffffa800f87947 */ /* 0x000fea000383ffff */
.L_x_51:
[----:B------:R-:W-:-:S07]  /*8090*/  MOV R0, UR5 ;  /* 0x0000000500007c02 */ /* 0x000fce0008000f00 */
.L_x_150:
[----:B-1----:R1:W2:Y:S02]  /*80a0*/  SYNCS.PHASECHK.TRANS64.TRYWAIT P0, [R0+URZ], R3 ;  /* 0x00000003000075a7 */ /* 0x0022a400080011ff */
[----:B--2---:R-:W-:Y:S05]  /*80b0*/  @!P0 NANOSLEEP.SYNCS 0x989680 ;  /* 0x009896800000895d */ /* 0x004fea0003900000 */
[----:B------:R-:W2:Y:S02]  /*80c0*/  @!P0 SYNCS.PHASECHK.TRANS64 P0, [R0+URZ], R3 ;  /* 0x00000003000085a7 */ /* 0x000ea400080010ff */
[----:B--2---:R-:W-:Y:S05]  /*80d0*/  @!P0 BRA `(.L_x_150) ;  /* 0xfffffffc00f08947 */ /* 0x004fea000383ffff */
[----:B------:R-:W-:Y:S05]  /*80e0*/  BRA `(.L_x_151) ;  /* 0xffffffac00047947 */ /* 0x000fea000383ffff */
.L_x_52:
[----:B------:R-:W-:-:S07]  /*80f0*/  MOV R0, UR5 ;  /* 0x0000000500007c02 */ /* 0x000fce0008000f00 */
.L_x_152:
[----:B-1----:R1:W2:Y:S02]  /*8100*/  SYNCS.PHASECHK.TRANS64.TRYWAIT P0, [R0+URZ], R3 ;  /* 0x00000003000075a7 */ /* 0x0022a400080011ff */
[----:B--2---:R-:W-:Y:S05]  /*8110*/  @!P0 NANOSLEEP.SYNCS 0x989680 ;  /* 0x009896800000895d */ /* 0x004fea0003900000 */
[----:B------:R-:W2:Y:S02]  /*8120*/  @!P0 SYNCS.PHASECHK.TRANS64 P0, [R0+URZ], R3 ;  /* 0x00000003000085a7 */ /* 0x000ea400080010ff */
[----:B--2---:R-:W-:Y:S05]  /*8130*/  @!P0 BRA `(.L_x_152) ;  /* 0xfffffffc00f08947 */ /* 0x004fea000383ffff */
[----:B------:R-:W-:Y:S05]  /*8140*/  BRA `(.L_x_153) ;  /* 0xffffffac00107947 */ /* 0x000fea000383ffff */
.L_x_53:
[----:B------:R-:W-:-:S07]  /*8150*/  MOV R0, UR5 ;  /* 0x0000000500007c02 */ /* 0x000fce0008000f00 */
.L_x_154:
[----:B-1----:R1:W2:Y:S02]  /*8160*/  SYNCS.PHASECHK.TRANS64.TRYWAIT P0, [R0+URZ], R3 ;  /* 0x00000003000075a7 */ /* 0x0022a400080011ff */
[----:B--2---:R-:W-:Y:S05]  /*8170*/  @!P0 NANOSLEEP.SYNCS 0x989680 ;  /* 0x009896800000895d */ /* 0x004fea0003900000 */
[----:B------:R-:W2:Y:S02]  /*8180*/  @!P0 SYNCS.PHASECHK.TRANS64 P0, [R0+URZ], R3 ;  /* 0x00000003000085a7 */ /* 0x000ea400080010ff */
[----:B--2---:R-:W-:Y:S05]  /*8190*/  @!P0 BRA `(.L_x_154) ;  /* 0xfffffffc00f08947 */ /* 0x004fea000383ffff */
[----:B------:R-:W-:Y:S05]  /*81a0*/  BRA `(.L_x_155) ;  /* 0xffffffac001c7947 */ /* 0x000fea000383ffff */
.L_x_54:
[----:B------:R-:W-:-:S07]  /*81b0*/  MOV R0, UR5 ;  /* 0x0000000500007c02 */ /* 0x000fce0008000f00 */
.L_x_156:
[----:B-1----:R1:W2:Y:S02]  /*81c0*/  SYNCS.PHASECHK.TRANS64.TRYWAIT P0, [R0+URZ], R3 ;  /* 0x00000003000075a7 */ /* 0x0022a400080011ff */
[----:B--2---:R-:W-:Y:S05]  /*81d0*/  @!P0 NANOSLEEP.SYNCS 0x989680 ;  /* 0x009896800000895d */ /* 0x004fea0003900000 */
[----:B------:R-:W2:Y:S02]  /*81e0*/  @!P0 SYNCS.PHASECHK.TRANS64 P0, [R0+URZ], R3 ;  /* 0x00000003000085a7 */ /* 0x000ea400080010ff */
[----:B--2---:R-:W-:Y:S05]  /*81f0*/  @!P0 BRA `(.L_x_156) ;  /* 0xfffffffc00f08947 */ /* 0x004fea000383ffff */
[----:B------:R-:W-:Y:S05]  /*8200*/  BRA `(.L_x_157) ;  /* 0xffffffac00287947 */ /* 0x000fea000383ffff */
.L_x_55:
[----:B------:R-:W-:-:S07]  /*8210*/  MOV R0, UR5 ;  /* 0x0000000500007c02 */ /* 0x000fce0008000f00 */
.L_x_158:
[----:B-1----:R1:W2:Y:S02]  /*8220*/  SYNCS.PHASECHK.TRANS64.TRYWAIT P0, [R0+URZ], R3 ;  /* 0x00000003000075a7 */ /* 0x0022a400080011ff */
[----:B--2---:R-:W-:Y:S05]  /*8230*/  @!P0 NANOSLEEP.SYNCS 0x989680 ;  /* 0x009896800000895d */ /* 0x004fea0003900000 */
[----:B------:R-:W2:Y:S02]  /*8240*/  @!P0 SYNCS.PHASECHK.TRANS64 P0, [R0+URZ], R3 ;  /* 0x00000003000085a7 */ /* 0x000ea400080010ff */
[----:B--2---:R-:W-:Y:S05]  /*8250*/  @!P0 BRA `(.L_x_158) ;  /* 0xfffffffc00f08947 */ /* 0x004fea000383ffff */
[----:B------:R-:W-:Y:S05]  /*8260*/  BRA `(.L_x_159) ;  /* 0xffffffac00347947 */ /* 0x000fea000383ffff */
.L_x_58:
[----:B--2---:R2:W3:Y:S02]  /*8270*/  SYNCS.PHASECHK.TRANS64.TRYWAIT P0, [R2+URZ+0x170], R4 ;  /* 0x00017004020075a7 */ /* 0x0044e400080011ff */
[----:B---3--:R-:W-:Y:S05]  /*8280*/  @!P0 NANOSLEEP.SYNCS 0x989680 ;  /* 0x009896800000895d */ /* 0x008fea0003900000 */
[----:B------:R-:W3:Y:S02]  /*8290*/  @!P0 SYNCS.PHASECHK.TRANS64 P0, [R2+URZ+0x170], R4 ;  /* 0x00017004020085a7 */ /* 0x000ee400080010ff */
[----:B---3--:R-:W-:Y:S05]  /*82a0*/  @!P0 BRA `(.L_x_58) ;  /* 0xfffffffc00f08947 */ /* 0x008fea000383ffff */
[----:B------:R-:W-:Y:S05]  /*82b0*/  BRA `(.L_x_160) ;  /* 0xffffffac00907947 */ /* 0x000fea000383ffff */
.L_x_59:
[----:B------:R-:W-:-:S07]  /*82c0*/  MOV R2, UR4 ;  /* 0x0000000400027c02 */ /* 0x000fce0008000f00 */
.L_x_161:
[----:B--2---:R2:W3:Y:S02]  /*82d0*/  SYNCS.PHASECHK.TRANS64.TRYWAIT P0, [R2+URZ+0x120], R5 ;  /* 0x00012005020075a7 */ /* 0x0044e400080011ff */
[----:B---3--:R-:W-:Y:S05]  /*82e0*/  @!P0 NANOSLEEP.SYNCS 0x989680 ;  /* 0x009896800000895d */ /* 0x008fea0003900000 */
[----:B------:R-:W3:Y:S02]  /*82f0*/  @!P0 SYNCS.PHASECHK.TRANS64 P0, [R2+URZ+0x120], R5 ;  /* 0x00012005020085a7 */ /* 0x000ee400080010ff */
[----:B---3--:R-:W-:Y:S05]  /*8300*/  @!P0 BRA `(.L_x_161) ;  /* 0xfffffffc00f08947 */ /* 0x008fea000383ffff */
[----:B------:R-:W-:Y:S05]  /*8310*/  BRA `(.L_x_162) ;  /* 0xffffffac00a07947 */ /* 0x000fea000383ffff */
.L_x_60:
[----:B--2---:R2:W3:Y:S02]  /*8320*/  SYNCS.PHASECHK.TRANS64.TRYWAIT P1, [R2+URZ+0x110], R4 ;  /* 0x00011004020075a7 */ /* 0x0044e400080211ff */
[----:B---3--:R-:W-:Y:S05]  /*8330*/  @!P1 NANOSLEEP.SYNCS 0x989680 ;  /* 0x009896800000995d */ /* 0x008fea0003900000 */
[----:B------:R-:W3:Y:S02]  /*8340*/  @!P1 SYNCS.PHASECHK.TRANS64 P1, [R2+URZ+0x110], R4 ;  /* 0x00011004020095a7 */ /* 0x000ee400080210ff */
[----:B---3--:R-:W-:Y:S05]  /*8350*/  @!P1 BRA `(.L_x_60) ;  /* 0xfffffffc00f09947 */ /* 0x008fea000383ffff */
[----:B------:R-:W-:Y:S05]  /*8360*/  BRA `(.L_x_163) ;  /* 0xffffffac00d07947 */ /* 0x000fea000383ffff */
.L_x_63:
[----:B------:R-:W-:-:S07]  /*8370*/  MOV R0, UR4 ;  /* 0x0000000400007c02 */ /* 0x000fce0008000f00 */
.L_x_164:
[----:B--2---:R2:W3:Y:S02]  /*8380*/  SYNCS.PHASECHK.TRANS64.TRYWAIT P0, [R0+URZ+0x120], R2 ;  /* 0x00012002000075a7 */ /* 0x0044e400080011ff */
[----:B---3--:R-:W-:Y:S05]  /*8390*/  @!P0 NANOSLEEP.SYNCS 0x989680 ;  /* 0x009896800000895d */ /* 0x008fea0003900000 */
[----:B------:R-:W3:Y:S02]  /*83a0*/  @!P0 SYNCS.PHASECHK.TRANS64 P0, [R0+URZ+0x120], R2 ;  /* 0x00012002000085a7 */ /* 0x000ee400080010ff */
[----:B---3--:R-:W-:Y:S05]  /*83b0*/  @!P0 BRA `(.L_x_164) ;  /* 0xfffffffc00f08947 */ /* 0x008fea000383ffff */
[----:B------:R-:W-:Y:S05]  /*83c0*/  BRA `(.L_x_62) ;  /* 0xffffffb000247947 */ /* 0x000fea000383ffff */
.L_x_70:
[----:B-1----:R1:W2:Y:S02]  /*83d0*/  SYNCS.PHASECHK.TRANS64.TRYWAIT P1, [R0+URZ+0x110], R2 ;  /* 0x00011002000075a7 */ /* 0x0022a400080211ff */
[----:B--2---:R-:W-:Y:S05]  /*83e0*/  @!P1 NANOSLEEP.SYNCS 0x989680 ;  /* 0x009896800000995d */ /* 0x004fea0003900000 */
[----:B------:R-:W2:Y:S02]  /*83f0*/  @!P1 SYNCS.PHASECHK.TRANS64 P1, [R0+URZ+0x110], R2 ;  /* 0x00011002000095a7 */ /* 0x000ea400080210ff */
[----:B--2---:R-:W-:Y:S05]  /*8400*/  @!P1 BRA `(.L_x_70) ;  /* 0xfffffffc00f09947 */ /* 0x004fea000383ffff */
[----:B------:R-:W-:Y:S05]  /*8410*/  BRA `(.L_x_165) ;  /* 0xffffffb400987947 */ /* 0x000fea000383ffff */
.L_x_71:
[----:B------:R-:W-:-:S07]  /*8420*/  MOV R2, UR31 ;  /* 0x0000001f00027c02 */ /* 0x000fce0008000f00 */
.L_x_166:
[----:B-1----:R1:W2:Y:S02]  /*8430*/  SYNCS.PHASECHK.TRANS64.TRYWAIT P0, [R2+URZ+0x150], R0 ;  /* 0x00015000020075a7 */ /* 0x0022a400080011ff */
[----:B--2---:R-:W-:Y:S05]  /*8440*/  @!P0 NANOSLEEP.SYNCS 0x989680 ;  /* 0x009896800000895d */ /* 0x004fea0003900000 */
[----:B------:R-:W2:Y:S02]  /*8450*/  @!P0 SYNCS.PHASECHK.TRANS64 P0, [R2+URZ+0x150], R0 ;  /* 0x00015000020085a7 */ /* 0x000ea400080010ff */
[----:B--2---:R-:W-:Y:S05]  /*8460*/  @!P0 BRA `(.L_x_166) ;  /* 0xfffffffc00f08947 */ /* 0x004fea000383ffff */
[----:B------:R-:W-:Y:S05]  /*8470*/  BRA `(.L_x_167) ;  /* 0xffffffb400e87947 */ /* 0x000fea000383ffff */
.L_x_74:
[----:B------:R-:W-:Y:S07]  /*8480*/  MOV R0, UR5 ;  /* 0x0000000500007c02 */ /* 0x000fee0008000f00 */
.L_x_168:
[----:B-1----:R1:W2:Y:S02]  /*8490*/  SYNCS.PHASECHK.TRANS64.TRYWAIT P0, [R0+URZ], R2 ;  /* 0x00000002000075a7 */ /* 0x0022a400080011ff */
[----:B--2---:R-:W-:Y:S05]  /*84a0*/  @!P0 NANOSLEEP.SYNCS 0x989680 ;  /* 0x009896800000895d */ /* 0x004fea0003900000 */
[----:B------:R-:W2:Y:S02]  /*84b0*/  @!P0 SYNCS.PHASECHK.TRANS64 P0, [R0+URZ], R2 ;  /* 0x00000002000085a7 */ /* 0x000ea400080010ff */
[----:B--2---:R-:W-:Y:S05]  /*84c0*/  @!P0 BRA `(.L_x_168) ;  /* 0xfffffffc00f08947 */ /* 0x004fea000383ffff */
[----:B------:R-:W-:Y:S05]  /*84d0*/  BRA `(.L_x_73) ;  /* 0xffffffb800047947 */ /* 0x000fea000383ffff */
.L_x_77:
[----:B------:R-:W-:-:S07]  /*84e0*/  MOV R0, UR4 ;  /* 0x0000000400007c02 */ /* 0x000fce0008000f00 */
.L_x_169:
[----:B--2---:R2:W4:Y:S02]  /*84f0*/  SYNCS.PHASECHK.TRANS64.TRYWAIT P0, [R0+URZ], R2 ;  /* 0x00000002000075a7 */ /* 0x00452400080011ff */
[----:B----4-:R-:W-:Y:S05]  /*8500*/  @!P0 NANOSLEEP.SYNCS 0x989680 ;  /* 0x009896800000895d */ /* 0x010fea0003900000 */
[----:B------:R-:W4:Y:S02]  /*8510*/  @!P0 SYNCS.PHASECHK.TRANS64 P0, [R0+URZ], R2 ;  /* 0x00000002000085a7 */ /* 0x000f2400080010ff */
[----:B----4-:R-:W-:Y:S05]  /*8520*/  @!P0 BRA `(.L_x_169) ;  /* 0xfffffffc00f08947 */ /* 0x010fea000383ffff */
[----:B------:R-:W-:Y:S05]  /*8530*/  BRA `(.L_x_170) ;  /* 0xffffffb800e07947 */ /* 0x000fea000383ffff */
.L_x_78:
[----:B------:R-:W-:-:S07]  /*8540*/  MOV R0, UR5 ;  /* 0x0000000500007c02 */ /* 0x000fce0008000f00 */
.L_x_171:
[----:B-1----:R1:W2:Y:S02]  /*8550*/  SYNCS.PHASECHK.TRANS64.TRYWAIT P0, [R0+URZ], R3 ;  /* 0x00000003000075a7 */ /* 0x0022a400080011ff */
[----:B--2---:R-:W-:Y:S05]  /*8560*/  @!P0 NANOSLEEP.SYNCS 0x989680 ;  /* 0x009896800000895d */ /* 0x004fea0003900000 */
[----:B------:R-:W2:Y:S02]  /*8570*/  @!P0 SYNCS.PHASECHK.TRANS64 P0, [R0+URZ], R3 ;  /* 0x00000003000085a7 */ /* 0x000ea400080010ff */
[----:B--2---:R-:W-:Y:S05]  /*8580*/  @!P0 BRA `(.L_x_171) ;  /* 0xfffffffc00f08947 */ /* 0x004fea000383ffff */
[----:B------:R-:W-:Y:S05]  /*8590*/  BRA `(.L_x_172) ;  /* 0xffffffb800ec7947 */ /* 0x000fea000383ffff */
.L_x_79:
[----:B------:R-:W-:-:S07]  /*85a0*/  MOV R0, UR5 ;  /* 0x0000000500007c02 */ /* 0x000fce0008000f00 */
.L_x_173:
[----:B-1----:R1:W2:Y:S02]  /*85b0*/  SYNCS.PHASECHK.TRANS64.TRYWAIT P0, [R0+URZ], R3 ;  /* 0x00000003000075a7 */ /* 0x0022a400080011ff */
[----:B--2---:R-:W-:Y:S05]  /*85c0*/  @!P0 NANOSLEEP.SYNCS 0x989680 ;  /* 0x009896800000895d */ /* 0x004fea0003900000 */
[----:B------:R-:W2:Y:S02]  /*85d0*/  @!P0 SYNCS.PHASECHK.TRANS64 P0, [R0+URZ], R3 ;  /* 0x00000003000085a7 */ /* 0x000ea400080010ff */
[----:B--2---:R-:W-:Y:S05]  /*85e0*/  @!P0 BRA `(.L_x_173) ;  /* 0xfffffffc00f08947 */ /* 0x004fea000383ffff */
[----:B------:R-:W-:Y:S05]  /*85f0*/  BRA `(.L_x_174) ;  /* 0xffffffb800f87947 */ /* 0x000fea000383ffff */
.L_x_80:
[----:B-1----:R-:W-:-:S07]  /*8600*/  MOV R0, UR4 ;  /* 0x0000000400007c02 */ /* 0x002fce0008000f00 */
.L_x_175:
[----:B-1----:R1:W2:Y:S02]  /*8610*/  SYNCS.PHASECHK.TRANS64.TRYWAIT P0, [R0+URZ], R2 ;  /* 0x00000002000075a7 */ /* 0x0022a400080011ff */
[----:B--2---:R-:W-:Y:S05]  /*8620*/  @!P0 NANOSLEEP.SYNCS 0x989680 ;  /* 0x009896800000895d */ /* 0x004fea0003900000 */
[----:B------:R-:W2:Y:S02]  /*8630*/  @!P0 SYNCS.PHASECHK.TRANS64 P0, [R0+URZ], R2 ;  /* 0x00000002000085a7 */ /* 0x000ea400080010ff */
[----:B--2---:R-:W-:Y:S05]  /*8640*/  @!P0 BRA `(.L_x_175) ;  /* 0xfffffffc00f08947 */ /* 0x004fea000383ffff */
[----:B------:R-:W-:Y:S05]  /*8650*/  BRA `(.L_x_176) ;  /* 0xffffffbc00047947 */ /* 0x000fea000383ffff */
.L_x_85:
[----:B--2---:R2:W3:Y:S02]  /*8660*/  SYNCS.PHASECHK.TRANS64.TRYWAIT P0, [R8+URZ+0x110], R0 ;  /* 0x00011000080075a7 */ /* 0x0044e400080011ff */
[----:B---3--:R-:W-:Y:S05]  /*8670*/  @!P0 NANOSLEEP.SYNCS 0x989680 ;  /* 0x009896800000895d */ /* 0x008fea0003900000 */
[----:B------:R-:W3:Y:S02]  /*8680*/  @!P0 SYNCS.PHASECHK.TRANS64 P0, [R8+URZ+0x110], R0 ;  /* 0x00011000080085a7 */ /* 0x000ee400080010ff */
[----:B---3--:R-:W-:Y:S05]  /*8690*/  @!P0 BRA `(.L_x_85) ;  /* 0xfffffffc00f08947 */ /* 0x008fea000383ffff */
[----:B------:R-:W-:Y:S05]  /*86a0*/  BRA `(.L_x_177) ;  /* 0xffffffc000287947 */ /* 0x000fea000383ffff */
.L_x_88:
[----:B--2---:R-:W-:Y:S07]  /*86b0*/  MOV R0, UR24 ;  /* 0x0000001800007c02 */ /* 0x004fee0008000f00 */
.L_x_178:
[----:B--2---:R2:W3:Y:S02]  /*86c0*/  SYNCS.PHASECHK.TRANS64.TRYWAIT P1, [R0+URZ+0x108], R2 ;  /* 0x00010802000075a7 */ /* 0x0044e400080211ff */
[----:B---3--:R-:W-:Y:S05]  /*86d0*/  @!P1 NANOSLEEP.SYNCS 0x989680 ;  /* 0x009896800000995d */ /* 0x008fea0003900000 */
[----:B------:R-:W3:Y:S02]  /*86e0*/  @!P1 SYNCS.PHASECHK.TRANS64 P1, [R0+URZ+0x108], R2 ;  /* 0x00010802000095a7 */ /* 0x000ee400080210ff */
[----:B---3--:R-:W-:Y:S05]  /*86f0*/  @!P1 BRA `(.L_x_178) ;  /* 0xfffffffc00f09947 */ /* 0x008fea000383ffff */
[----:B------:R-:W-:Y:S05]  /*8700*/  BRA `(.L_x_87) ;  /* 0xffffffc400a07947 */ /* 0x000fea000383ffff */
.L_x_91:
[----:B------:R-:W-:Y:S07]  /*8710*/  MOV R0, UR4 ;  /* 0x0000000400007c02 */ /* 0x000fee0008000f00 */
.L_x_179:
[----:B--2---:R2:W3:Y:S02]  /*8720*/  SYNCS.PHASECHK.TRANS64.TRYWAIT P0, [R0+URZ+0xe8], R2 ;  /* 0x0000e802000075a7 */ /* 0x0044e400080011ff */
[----:B---3--:R-:W-:Y:S05]  /*8730*/  @!P0 NANOSLEEP.SYNCS 0x989680 ;  /* 0x009896800000895d */ /* 0x008fea0003900000 */
[----:B------:R-:W3:Y:S02]  /*8740*/  @!P0 SYNCS.PHASECHK.TRANS64 P0, [R0+URZ+0xe8], R2 ;  /* 0x0000e802000085a7 */ /* 0x000ee400080010ff */
[----:B---3--:R-:W-:Y:S05]  /*8750*/  @!P0 BRA `(.L_x_179) ;  /* 0xfffffffc00f08947 */ /* 0x008fea000383ffff */
[----:B------:R-:W-:Y:S05]  /*8760*/  BRA `(.L_x_180) ;  /* 0xffffffc400fc7947 */ /* 0x000fea000383ffff */
.L_x_92:
[----:B------:R-:W-:Y:S07]  /*8770*/  MOV R2, UR5 ;  /* 0x0000000500027c02 */ /* 0x000fee0008000f00 */
.L_x_181:
[----:B--2---:R2:W3:Y:S02]  /*8780*/  SYNCS.PHASECHK.TRANS64.TRYWAIT P0, [R2+URZ+0xe8], R0 ;  /* 0x0000e800020075a7 */ /* 0x0044e400080011ff */
[----:B---3--:R-:W-:Y:S05]  /*8790*/  @!P0 NANOSLEEP.SYNCS 0x989680 ;  /* 0x009896800000895d */ /* 0x008fea0003900000 */
[----:B------:R-:W3:Y:S02]  /*87a0*/  @!P0 SYNCS.PHASECHK.TRANS64 P0, [R2+URZ+0xe8], R0 ;  /* 0x0000e800020085a7 */ /* 0x000ee400080010ff */
[----:B---3--:R-:W-:Y:S05]  /*87b0*/  @!P0 BRA `(.L_x_181) ;  /* 0xfffffffc00f08947 */ /* 0x008fea000383ffff */
[----:B------:R-:W-:Y:S05]  /*87c0*/  BRA `(.L_x_182) ;  /* 0xffffffc800647947 */ /* 0x000fea000383ffff */
.L_x_94:
[----:B------:R-:W-:-:S07]  /*87d0*/  MOV R0, UR4 ;  /* 0x0000000400007c02 */ /* 0x000fce0008000f00 */
.L_x_183:
[----:B---3--:R3:W4:Y:S02]  /*87e0*/  SYNCS.PHASECHK.TRANS64.TRYWAIT P0, [R0+URZ], R2 ;  /* 0x00000002000075a7 */ /* 0x00872400080011ff */
[----:B----4-:R-:W-:Y:S05]  /*87f0*/  @!P0 NANOSLEEP.SYNCS 0x989680 ;  /* 0x009896800000895d */ /* 0x010fea0003900000 */
[----:B------:R-:W4:Y:S02]  /*8800*/  @!P0 SYNCS.PHASECHK.TRANS64 P0, [R0+URZ], R2 ;  /* 0x00000002000085a7 */ /* 0x000f2400080010ff */
[----:B----4-:R-:W-:Y:S05]  /*8810*/  @!P0 BRA `(.L_x_183) ;  /* 0xfffffffc00f08947 */ /* 0x010fea000383ffff */
[----:B------:R-:W-:Y:S05]  /*8820*/  BRA `(.L_x_184) ;  /* 0xffffffc800f87947 */ /* 0x000fea000383ffff */
.L_x_95:
[----:B------:R-:W-:-:S07]  /*8830*/  MOV R0, UR5 ;  /* 0x0000000500007c02 */ /* 0x000fce0008000f00 */
.L_x_185:
[----:B--2---:R2:W3:Y:S02]  /*8840*/  SYNCS.PHASECHK.TRANS64.TRYWAIT P0, [R0+URZ], R2 ;  /* 0x00000002000075a7 */ /* 0x0044e400080011ff */
[----:B---3--:R-:W-:Y:S05]  /*8850*/  @!P0 NANOSLEEP.SYNCS 0x989680 ;  /* 0x009896800000895d */ /* 0x008fea0003900000 */
[----:B------:R-:W3:Y:S02]  /*8860*/  @!P0 SYNCS.PHASECHK.TRANS64 P0, [R0+URZ], R2 ;  /* 0x00000002000085a7 */ /* 0x000ee400080010ff */
[----:B---3--:R-:W-:Y:S05]  /*8870*/  @!P0 BRA `(.L_x_185) ;  /* 0xfffffffc00f08947 */ /* 0x008fea000383ffff */
[----:B------:R-:W-:Y:S05]  /*8880*/  BRA `(.L_x_186) ;  /* 0xffffffcc00047947 */ /* 0x000fea000383ffff */
.L_x_97:
[----:B-1----:R1:W2:Y:S02]  /*8890*/  SYNCS.PHASECHK.TRANS64.TRYWAIT P0, [R0+URZ+0x110], R2 ;  /* 0x00011002000075a7 */ /* 0x0022a400080011ff */
[----:B--2---:R-:W-:Y:S05]  /*88a0*/  @!P0 NANOSLEEP.SYNCS 0x989680 ;  /* 0x009896800000895d */ /* 0x004fea0003900000 */
[----:B------:R-:W2:Y:S02]  /*88b0*/  @!P0 SYNCS.PHASECHK.TRANS64 P0, [R0+URZ+0x110], R2 ;  /* 0x00011002000085a7 */ /* 0x000ea400080010ff */
[----:B--2---:R-:W-:Y:S05]  /*88c0*/  @!P0 BRA `(.L_x_97) ;  /* 0xfffffffc00f08947 */ /* 0x004fea000383ffff */
[----:B------:R-:W-:Y:S05]  /*88d0*/  BRA `(.L_x_187) ;  /* 0xffffffcc00f07947 */ /* 0x000fea000383ffff */
.L_x_107:
[----:B-1----:R1:W3:Y:S02]  /*88e0*/  SYNCS.PHASECHK.TRANS64.TRYWAIT P1, [R2+URZ+0xd0], R4 ;  /* 0x0000d004020075a7 */ /* 0x0022e400080211ff */
[----:B---3--:R-:W-:Y:S05]  /*88f0*/  @!P1 NANOSLEEP.SYNCS 0x989680 ;  /* 0x009896800000995d */ /* 0x008fea0003900000 */
[----:B------:R-:W3:Y:S02]  /*8900*/  @!P1 SYNCS.PHASECHK.TRANS64 P1, [R2+URZ+0xd0], R4 ;  /* 0x0000d004020095a7 */ /* 0x000ee400080210ff */
[----:B---3--:R-:W-:Y:S05]  /*8910*/  @!P1 BRA `(.L_x_107) ;  /* 0xfffffffc00f09947 */ /* 0x008fea000383ffff */
[----:B------:R-:W-:Y:S05]  /*8920*/  BRA `(.L_x_106) ;  /* 0xffffffdc00607947 */ /* 0x000fea000383ffff */
.L_x_109:
[----:B-1----:R1:W2:Y:S02]  /*8930*/  SYNCS.PHASECHK.TRANS64.TRYWAIT P0, [R27+URZ+0x130], R3 ;  /* 0x000130031b0075a7 */ /* 0x0022a400080011ff */
[----:B--2---:R-:W-:Y:S05]  /*8940*/  @!P0 NANOSLEEP.SYNCS 0x989680 ;  /* 0x009896800000895d */ /* 0x004fea0003900000 */
[----:B------:R-:W2:Y:S02]  /*8950*/  @!P0 SYNCS.PHASECHK.TRANS64 P0, [R27+URZ+0x130], R3 ;  /* 0x000130031b0085a7 */ /* 0x000ea400080010ff */
[----:B--2---:R-:W-:Y:S05]  /*8960*/  @!P0 BRA `(.L_x_109) ;  /* 0xfffffffc00f08947 */ /* 0x004fea000383ffff */
[----:B------:R-:W-:Y:S05]  /*8970*/  BRA `(.L_x_108) ;  /* 0xffffffdc00b07947 */ /* 0x000fea000383ffff */
.L_x_120:
[----:B-1----:R1:W2:Y:S02]  /*8980*/  SYNCS.PHASECHK.TRANS64.TRYWAIT P0, [R2+URZ+0xd0], R63 ;  /* 0x0000d03f020075a7 */ /* 0x0022a400080011ff */
[----:B--2---:R-:W-:Y:S05]  /*8990*/  @!P0 NANOSLEEP.SYNCS 0x989680 ;  /* 0x009896800000895d */ /* 0x004fea0003900000 */
[----:B------:R-:W2:Y:S02]  /*89a0*/  @!P0 SYNCS.PHASECHK.TRANS64 P0, [R2+URZ+0xd0], R63 ;  /* 0x0000d03f020085a7 */ /* 0x000ea400080010ff */
[----:B--2---:R-:W-:Y:S05]  /*89b0*/  @!P0 BRA `(.L_x_120) ;  /* 0xfffffffc00f08947 */ /* 0x004fea000383ffff */
[----:B------:R-:W-:Y:S05]  /*89c0*/  BRA `(.L_x_119) ;  /* 0xffffffe400c47947 */ /* 0x000fea000383ffff */
        .weak           $__internal_0_$__cuda_sm10x_tcgen05_guardrail_trap_col_being_dealloced_not_returned_by_alloc
        .type           $__internal_0_$__cuda_sm10x_tcgen05_guardrail_trap_col_being_dealloced_not_returned_by_alloc,@function
        .size           $__internal_0_$__cuda_sm10x_tcgen05_guardrail_trap_col_being_dealloced_not_returned_by_alloc,($__internal_1_$__cuda_sm10x_tcgen05_guardrail_trap_phase_invalid_during_alloc - $__internal_0_$__cuda_sm10x_tcgen05_guardrail_trap_col_being_dealloced_not_returned_by_alloc)
$__internal_0_$__cuda_sm10x_tcgen05_guardrail_trap_col_being_dealloced_not_returned_by_alloc:
[----:B------:R-:W-:Y:S05]  /*89d0*/  BPT.TRAP 0x1 ;  /* 0x000000040000795c */ /* 0x000fea0000300000 */
[----:B------:R-:W-:-:S04]  /*89e0*/  HFMA2 R3, -RZ, RZ, 0, 0 ;  /* 0x00000000ff037431 */ /* 0x000fc800000001ff */
[----:B------:R-:W-:Y:S05]  /*89f0*/  RET.REL.NODEC R2 `(_ZN7cutlass13device_kernelINS_4gemm6kernel13GemmUniversalIN4cute5tupleIJiiiiEEENS1_10collective13CollectiveMmaINS1_35MainloopSm100TmaUmmaWarpSpecializedILi13ELi2ELi4ENS5_IJNS4_1CILi4EEENSA_ILi1EEESC_EEEEENS5_IJNSA_ILi64EEESF_SF_EEENS_6half_tENS5_IJlSC_lEEESH_SI_NS4_8TiledMMAINS4_8MMA_AtomIJNS4_20SM100_MMA_F16BF16_SSISH_SH_fLi64ELi64ELNS4_4UMMA5MajorE0ELSN_0ELNSM_7ScaleInE0ELSO_0EEEEEENS4_6LayoutINS5_IJSC_SC_SC_EEENS5_IJNSA_ILi0EEEST_ST_EEEEENS5_IJNS4_10UnderscoreESW_SW_EEEEENS4_13SM90_TMA_LOADENS4_14ComposedLayoutINS4_7SwizzleILi3ELi4ELi3EEENS4_18smem_ptr_flag_bitsILi16EEENSR_INS5_IJNSA_ILi8EEESF_EEENS5_IJSF_SC_EEEEEEEvNS4_8identityENS4_23SM90_TMA_LOAD_MULTICASTES19_vS1A_EENS_8epilogue10collective18CollectiveEpilogueINS1D_23Sm100TmaWarpSpecializedILi3ELi2ELi16ELb1ELb0EEEJSG_NS5_IJNSR_ISF_SC_EENSR_INSA_ILi32EEESC_EEEEESH_SI_SH_SI_NS1D_6fusion15FusionCallbacksIS1H_NS1M_17LinearCombinationISH_fSH_fLNS_15FloatRoundStyleE2EEESG_S1L_JEEENS4_5SM1004TMEM4LOAD26SM100_TMEM_LOAD_16dp256b4xESZ_NS10_INS11_ILi2ELi4ELi3EEES14_NSR_INS5_IJS15_S1J_EEENS5_IJS1J_SC_EEEEEEENS4_17SM75_U32x4_LDSM_NENS4_14SM90_TMA_STOREES20_NS4_17SM90_U32x4_STSM_NENS4_39AutoVectorizingCopyWithAssumedAlignmentILi128EEEEEEvvEEEEvNT_6ParamsE) ;  /* 0xffffff7402807950 */ /* 0x000fea0003c3ffff */
        .weak           $__internal_1_$__cuda_sm10x_tcgen05_guardrail_trap_phase_invalid_during_alloc
        .type           $__internal_1_$__cuda_sm10x_tcgen05_guardrail_trap_phase_invalid_during_alloc,@function
        .size           $__internal_1_$__cuda_sm10x_tcgen05_guardrail_trap_phase_invalid_during_alloc,($__internal_2_$__cuda_sm10x_tcgen05_guardrail_trap_unallocated_columns_being_dealloced - $__internal_1_$__cuda_sm10x_tcgen05_guardrail_trap_phase_invalid_during_alloc)
$__internal_1_$__cuda_sm10x_tcgen05_guardrail_trap_phase_invalid_during_alloc:
[----:B------:R-:W-:Y:S05]  /*8a00*/  BPT.TRAP 0x1 ;  /* 0x000000040000795c */ /* 0x000fea0000300000 */
[----:B------:R-:W-:-:S04]  /*8a10*/  MOV R5, 0x0 ;  /* 0x0000000000057802 */ /* 0x000fc80000000f00 */
[----:B------:R-:W-:Y:S05]  /*8a20*/  RET.REL.NODEC R4 `(_ZN7cutlass13device_kernelINS_4gemm6kernel13GemmUniversalIN4cute5tupleIJiiiiEEENS1_10collective13CollectiveMmaINS1_35MainloopSm100TmaUmmaWarpSpecializedILi13ELi2ELi4ENS5_IJNS4_1CILi4EEENSA_ILi1EEESC_EEEEENS5_IJNSA_ILi64EEESF_SF_EEENS_6half_tENS5_IJlSC_lEEESH_SI_NS4_8TiledMMAINS4_8MMA_AtomIJNS4_20SM100_MMA_F16BF16_SSISH_SH_fLi64ELi64ELNS4_4UMMA5MajorE0ELSN_0ELNSM_7ScaleInE0ELSO_0EEEEEENS4_6LayoutINS5_IJSC_SC_SC_EEENS5_IJNSA_ILi0EEEST_ST_EEEEENS5_IJNS4_10UnderscoreESW_SW_EEEEENS4_13SM90_TMA_LOADENS4_14ComposedLayoutINS4_7SwizzleILi3ELi4ELi3EEENS4_18smem_ptr_flag_bitsILi16EEENSR_INS5_IJNSA_ILi8EEESF_EEENS5_IJSF_SC_EEEEEEEvNS4_8identityENS4_23SM90_TMA_LOAD_MULTICASTES19_vS1A_EENS_8epilogue10collective18CollectiveEpilogueINS1D_23Sm100TmaWarpSpecializedILi3ELi2ELi16ELb1ELb0EEEJSG_NS5_IJNSR_ISF_SC_EENSR_INSA_ILi32EEESC_EEEEESH_SI_SH_SI_NS1D_6fusion15FusionCallbacksIS1H_NS1M_17LinearCombinationISH_fSH_fLNS_15FloatRoundStyleE2EEESG_S1L_JEEENS4_5SM1004TMEM4LOAD26SM100_TMEM_LOAD_16dp256b4xESZ_NS10_INS11_ILi2ELi4ELi3EEES14_NSR_INS5_IJS15_S1J_EEENS5_IJS1J_SC_EEEEEEENS4_17SM75_U32x4_LDSM_NENS4_14SM90_TMA_STOREES20_NS4_17SM90_U32x4_STSM_NENS4_39AutoVectorizingCopyWithAssumedAlignmentILi128EEEEEEvvEEEEvNT_6ParamsE) ;  /* 0xffffff7404747950 */ /* 0x000fea0003c3ffff */
        .weak           $__internal_2_$__cuda_sm10x_tcgen05_guardrail_trap_unallocated_columns_being_dealloced
        .type           $__internal_2_$__cuda_sm10x_tcgen05_guardrail_trap_unallocated_columns_being_dealloced,@function
        .size           $__internal_2_$__cuda_sm10x_tcgen05_guardrail_trap_unallocated_columns_being_dealloced,(.L_x_189 - $__internal_2_$__cuda_sm10x_tcgen05_guardrail_trap_unallocated_columns_being_dealloced)
$__internal_2_$__cuda_sm10x_tcgen05_guardrail_trap_unallocated_columns_being_dealloced:
[----:B------:R-:W-:Y:S05]  /*8a30*/  BPT.TRAP 0x1 ;  /* 0x000000040000795c */ /* 0x000fea0000300000 */
[----:B------:R-:W-:-:S04]  /*8a40*/  HFMA2 R3, -RZ, RZ, 0, 0 ;  /* 0x00000000ff037431 */ /* 0x000fc800000001ff */
[----:B------:R-:W-:Y:S05]  /*8a50*/  RET.REL.NODEC R2 `(_ZN7cutlass13device_kernelINS_4gemm6kernel13GemmUniversalIN4cute5tupleIJiiiiEEENS1_10collective13CollectiveMmaINS1_35MainloopSm100TmaUmmaWarpSpecializedILi13ELi2ELi4ENS5_IJNS4_1CILi4EEENSA_ILi1EEESC_EEEEENS5_IJNSA_ILi64EEESF_SF_EEENS_6half_tENS5_IJlSC_lEEESH_SI_NS4_8TiledMMAINS4_8MMA_AtomIJNS4_20SM100_MMA_F16BF16_SSISH_SH_fLi64ELi64ELNS4_4UMMA5MajorE0ELSN_0ELNSM_7ScaleInE0ELSO_0EEEEEENS4_6LayoutINS5_IJSC_SC_SC_EEENS5_IJNSA_ILi0EEEST_ST_EEEEENS5_IJNS4_10UnderscoreESW_SW_EEEEENS4_13SM90_TMA_LOADENS4_14ComposedLayoutINS4_7SwizzleILi3ELi4ELi3EEENS4_18smem_ptr_flag_bitsILi16EEENSR_INS5_IJNSA_ILi8EEESF_EEENS5_IJSF_SC_EEEEEEEvNS4_8identityENS4_23SM90_TMA_LOAD_MULTICASTES19_vS1A_EENS_8epilogue10collective18CollectiveEpilogueINS1D_23Sm100TmaWarpSpecializedILi3ELi2ELi16ELb1ELb0EEEJSG_NS5_IJNSR_ISF_SC_EENSR_INSA_ILi32EEESC_EEEEESH_SI_SH_SI_NS1D_6fusion15FusionCallbacksIS1H_NS1M_17LinearCombinationISH_fSH_fLNS_15FloatRoundStyleE2EEESG_S1L_JEEENS4_5SM1004TMEM4LOAD26SM100_TMEM_LOAD_16dp256b4xESZ_NS10_INS11_ILi2ELi4ELi3EEES14_NSR_INS5_IJS15_S1J_EEENS5_IJS1J_SC_EEEEEEENS4_17SM75_U32x4_LDSM_NENS4_14SM90_TMA_STOREES20_NS4_17SM90_U32x4_STSM_NENS4_39AutoVectorizingCopyWithAssumedAlignmentILi128EEEEEEvvEEEEvNT_6ParamsE) ;  /* 0xffffff7402687950 */ /* 0x000fea0003c3ffff */
.L_x_188:
[----:B------:R-:W-:-:S00]  /*8a60*/  BRA `(.L_x_188) ;  /* 0xfffffffc00fc7947 */ /* 0x000fc0000383ffff */
[----:B------:R-:W-:-:S00]  /*8a70*/  NOP ;  /* 0x0000000000007918 */ /* 0x000fc00000000000 */
        /* <DEDUP_REMOVED lines=8> */
.L_x_189:


//--------------------- .nv.global.init           --------------------------
	.section	.nv.global.init,"aw",@progbits
.nv.global.init:
	.type		$str$27,@object
	.size		$str$27,($str$28 - $str$27)
$str$27:
        /*0000*/ 	.byte	0x28, 0x61, 0x64, 0x64, 0x72, 0x65, 0x73, 0x73, 0x20, 0x26, 0x20, 0x6d, 0x61, 0x73, 0x6b, 0x29
        /*0010*/ 	.byte	0x20, 0x3d, 0x3d, 0x20, 0x30, 0x00
	.type		$str$28,@object
	.size		$str$28,($str$26 - $str$28)
$str$28:
        /*0016*/ 	.byte	0x2f, 0x74, 0x6d, 0x70, 0x2f, 0x63, 0x75, 0x74, 0x6c, 0x61, 0x73, 0x73, 0x5f, 0x73, 0x77, 0x65
        /*0026*/ 	.byte	0x65, 0x70, 0x5f, 0x73, 0x72, 0x63, 0x2f, 0x69, 0x6e, 0x63, 0x6c, 0x75, 0x64, 0x65, 0x2f, 0x63
        /*0036*/ 	.byte	0x75, 0x74, 0x65, 0x2f, 0x70, 0x6f, 0x69, 0x6e, 0x74, 0x65, 0x72, 0x5f, 0x66, 0x6c, 0x61, 0x67
        /*0046*/ 	.byte	0x67, 0x65, 0x64, 0x2e, 0x68, 0x70, 0x70, 0x00
	.type		$str$26,@object
	.size		$str$26,($str$25 - $str$26)
$str$26:
        /*004e*/ 	.byte	0x2f, 0x74, 0x6d, 0x70, 0x2f, 0x63, 0x75, 0x74, 0x6c, 0x61, 0x73, 0x73, 0x5f, 0x73, 0x77, 0x65
        /*005e*/ 	.byte	0x65, 0x70, 0x5f, 0x73, 0x72, 0x63, 0x2f, 0x69, 0x6e, 0x63, 0x6c, 0x75, 0x64, 0x65, 0x2f, 0x63
        /*006e*/ 	.byte	0x75, 0x74, 0x65, 0x2f, 0x61, 0x74, 0x6f, 0x6d, 0x2f, 0x63, 0x6f, 0x70, 0x79, 0x5f, 0x74, 0x72
        /*007e*/ 	.byte	0x61, 0x69, 0x74, 0x73, 0x5f, 0x73, 0x6d, 0x31, 0x30, 0x30, 0x2e, 0x68, 0x70, 0x70, 0x00
	.type		$str$25,@object
	.size		$str$25,(__unnamed_1 - $str$25)
$str$25:
        /*008d*/ 	.byte	0x28, 0x28, 0x75, 0x69, 0x6e, 0x74, 0x33, 0x32, 0x5f, 0x74, 0x28, 0x74, 0x68, 0x72, 0x65, 0x61
        /*009d*/ 	.byte	0x64, 0x49, 0x64, 0x78, 0x2e, 0x78, 0x29, 0x20, 0x2f, 0x20, 0x33, 0x32, 0x29, 0x20, 0x25, 0x20
        /*00ad*/ 	.byte	0x34, 0x29, 0x20, 0x3d, 0x3d, 0x20, 0x28, 0x28, 0x28, 0x74, 0x6d, 0x65, 0x6d, 0x5f, 0x61, 0x64
        /*00bd*/ 	.byte	0x64, 0x72, 0x20, 0x3e, 0x3e, 0x20, 0x31, 0x36, 0x29, 0x20, 0x2f, 0x20, 0x33, 0x32, 0x29, 0x20
        /*00cd*/ 	.byte	0x25, 0x20, 0x34, 0x29, 0x00
	.type		__unnamed_1,@object
	.size		__unnamed_1,(__unnamed_2 - __unnamed_1)
__unnamed_1:
        /*00d2*/ 	.byte	0x61, 0x75, 0x74, 0x6f, 0x20, 0x63, 0x75, 0x74, 0x65, 0x3a, 0x3a, 0x61, 0x73, 0x5f, 0x70, 0x6f
        /* <DEDUP_REMOVED lines=24> */
        /*0262*/ 	.byte	0x3e, 0x3e, 0x3e, 0x5d, 0x00
	.type		__unnamed_2,@object
	.size		__unnamed_2,(.L_2 - __unnamed_2)
__unnamed_2:
        /* <DEDUP_REMOVED lines=46> */
.L_2:


//--------------------- .nv.shared._ZN7cutlass13device_kernelINS_4gemm6kernel13GemmUniversalIN4cute5tupleIJiiiiEEENS1_10collective13CollectiveMmaINS1_35MainloopSm100TmaUmmaWarpSpecializedILi13ELi2ELi4ENS5_IJNS4_1CILi4EEENSA_ILi1EEESC_EEEEENS5_IJNSA_ILi64EEESF_SF_EEENS_6half_tENS5_IJlSC_lEEESH_SI_NS4_8TiledMMAINS4_8MMA_AtomIJNS4_20SM100_MMA_F16BF16_SSISH_SH_fLi64ELi64ELNS4_4UMMA5MajorE0ELSN_0ELNSM_7ScaleInE0ELSO_0EEEEEENS4_6LayoutINS5_IJSC_SC_SC_EEENS5_IJNSA_ILi0EEEST_ST_EEEEENS5_IJNS4_10UnderscoreESW_SW_EEEEENS4_13SM90_TMA_LOADENS4_14ComposedLayoutINS4_7SwizzleILi3ELi4ELi3EEENS4_18smem_ptr_flag_bitsILi16EEENSR_INS5_IJNSA_ILi8EEESF_EEENS5_IJSF_SC_EEEEEEEvNS4_8identityENS4_23SM90_TMA_LOAD_MULTICASTES19_vS1A_EENS_8epilogue10collective18CollectiveEpilogueINS1D_23Sm100TmaWarpSpecializedILi3ELi2ELi16ELb1ELb0EEEJSG_NS5_IJNSR_ISF_SC_EENSR_INSA_ILi32EEESC_EEEEESH_SI_SH_SI_NS1D_6fusion15FusionCallbacksIS1H_NS1M_17LinearCombinationISH_fSH_fLNS_15FloatRoundStyleE2EEESG_S1L_JEEENS4_5SM1004TMEM4LOAD26SM100_TMEM_LOAD_16dp256b4xESZ_NS10_INS11_ILi2ELi4ELi3EEES14_NSR_INS5_IJS15_S1J_EEENS5_IJS1J_SC_EEEEEEENS4_17SM75_U32x4_LDSM_NENS4_14SM90_TMA_STOREES20_NS4_17SM90_U32x4_STSM_NENS4_39AutoVectorizingCopyWithAssumedAlignmentILi128EEEEEEvvEEEEvNT_6ParamsE --------------------------
	.section	.nv.shared._ZN7cutlass13device_kernelINS_4gemm6kernel13GemmUniversalIN4cute5tupleIJiiiiEEENS1_10collective13CollectiveMmaINS1_35MainloopSm100TmaUmmaWarpSpecializedILi13ELi2ELi4ENS5_IJNS4_1CILi4EEENSA_ILi1EEESC_EEEEENS5_IJNSA_ILi64EEESF_SF_EEENS_6half_tENS5_IJlSC_lEEESH_SI_NS4_8TiledMMAINS4_8MMA_AtomIJNS4_20SM100_MMA_F16BF16_SSISH_SH_fLi64ELi64ELNS4_4UMMA5MajorE0ELSN_0ELNSM_7ScaleInE0ELSO_0EEEEEENS4_6LayoutINS5_IJSC_SC_SC_EEENS5_IJNSA_ILi0EEEST_ST_EEEEENS5_IJNS4_10UnderscoreESW_SW_EEEEENS4_13SM90_TMA_LOADENS4_14ComposedLayoutINS4_7SwizzleILi3ELi4ELi3EEENS4_18smem_ptr_flag_bitsILi16EEENSR_INS5_IJNSA_ILi8EEESF_EEENS5_IJSF_SC_EEEEEEEvNS4_8identityENS4_23SM90_TMA_LOAD_MULTICASTES19_vS1A_EENS_8epilogue10collective18CollectiveEpilogueINS1D_23Sm100TmaWarpSpecializedILi3ELi2ELi16ELb1ELb0EEEJSG_NS5_IJNSR_ISF_SC_EENSR_INSA_ILi32EEESC_EEEEESH_SI_SH_SI_NS1D_6fusion15FusionCallbacksIS1H_NS1M_17LinearCombinationISH_fSH_fLNS_15FloatRoundStyleE2EEESG_S1L_JEEENS4_5SM1004TMEM4LOAD26SM100_TMEM_LOAD_16dp256b4xESZ_NS10_INS11_ILi2ELi4ELi3EEES14_NSR_INS5_IJS15_S1J_EEENS5_IJS1J_SC_EEEEEEENS4_17SM75_U32x4_LDSM_NENS4_14SM90_TMA_STOREES20_NS4_17SM90_U32x4_STSM_NENS4_39AutoVectorizingCopyWithAssumedAlignmentILi128EEEEEEvvEEEEvNT_6ParamsE,"aw",@nobits
	.sectionflags	@""
	.align	16
	.zero		1024


//--------------------- .nv.shared.reserved.0     --------------------------
	.section	.nv.shared.reserved.0,"aw",@nobits
	.weak		__nv_reservedSMEM_offset_0_alias
	.size		__nv_reservedSMEM_offset_0_alias, 0, 64
	.other		__nv_reservedSMEM_offset_0_alias,@"STO_CUDA_RESERVED_SHARED STV_DEFAULT"
__nv_reservedSMEM_offset_0_alias:
	.zero		0
.nv.shared.reserved.0:
	.zero		64
	.weak		__nv_reservedSMEM_tcgen05_partition
	.type		__nv_reservedSMEM_tcgen05_partition,@object
	.size		__nv_reservedSMEM_tcgen05_partition,(.L_0 - __nv_reservedSMEM_tcgen05_partition)
__nv_reservedSMEM_tcgen05_partition:
	.zero		32
.L_0:


//--------------------- .nv.global                --------------------------
	.section	.nv.global,"aw",@nobits
.nv.global:
	.type		_ZN40_INTERNAL_7d5639ba_4_k_cu_1323cedf_149274cute1_E,@object
	.size		_ZN40_INTERNAL_7d5639ba_4_k_cu_1323cedf_149274cute1_E,(_ZN40_INTERNAL_7d5639ba_4_k_cu_1323cedf_149274cuda3std3__45__cpo6cbeginE - _ZN40_INTERNAL_7d5639ba_4_k_cu_1323cedf_149274cute1_E)
_ZN40_INTERNAL_7d5639ba_4_k_cu_1323cedf_149274cute1_E:
	.zero		1
	.type		_ZN40_INTERNAL_7d5639ba_4_k_cu_1323cedf_149274cuda3std3__45__cpo6cbeginE,@object
	.size		_ZN40_INTERNAL_7d5639ba_4_k_cu_1323cedf_149274cuda3std3__45__cpo6cbeginE,(_ZN40_INTERNAL_7d5639ba_4_k_cu_1323cedf_149274cuda3std3__48in_placeE - _ZN40_INTERNAL_7d5639ba_4_k_cu_1323cedf_149274cuda3std3__45__cpo6cbeginE)
_ZN40_INTERNAL_7d5639ba_4_k_cu_1323cedf_149274cuda3std3__45__cpo6cbeginE:
	.zero		1
	.type		_ZN40_INTERNAL_7d5639ba_4_k_cu_1323cedf_149274cuda3std3__48in_placeE,@object
	.size		_ZN40_INTERNAL_7d5639ba_4_k_cu_1323cedf_149274cuda3std3__48in_placeE,(_ZN40_INTERNAL_7d5639ba_4_k_cu_1323cedf_149274cuda3std6ranges3__45__cpo9iter_moveE - _ZN40_INTERNAL_7d5639ba_4_k_cu_1323cedf_149274cuda3std3__48in_placeE)
_ZN40_INTERNAL_7d5639ba_4_k_cu_1323cedf_149274cuda3std3__48in_placeE:
	.zero		1
	.type		_ZN40_INTERNAL_7d5639ba_4_k_cu_1323cedf_149274cuda3std6ranges3__45__cpo9iter_moveE,@object
	.size		_ZN40_INTERNAL_7d5639ba_4_k_cu_1323cedf_149274cuda3std6ranges3__45__cpo9iter_moveE,(_ZN40_INTERNAL_7d5639ba_4_k_cu_1323cedf_149274cuda3std3__45__cpo5beginE - _ZN40_INTERNAL_7d5639ba_4_k_cu_1323cedf_149274cuda3std6ranges3__45__cpo9iter_moveE)
_ZN40_INTERNAL_7d5639ba_4_k_cu_1323cedf_149274cuda3std6ranges3__45__cpo9iter_moveE:
	.zero		1
	.type		_ZN40_INTERNAL_7d5639ba_4_k_cu_1323cedf_149274cuda3std3__45__cpo5beginE,@object
	.size		_ZN40_INTERNAL_7d5639ba_4_k_cu_1323cedf_149274cuda3std3__45__cpo5beginE,(_ZN40_INTERNAL_7d5639ba_4_k_cu_1323cedf_149274cuda3std3__442_GLOBAL__N__7d5639ba_4_k_cu_1323cedf_149276ignoreE - _ZN40_INTERNAL_7d5639ba_4_k_cu_1323cedf_149274cuda3std3__45__cpo5beginE)
_ZN40_INTERNAL_7d5639ba_4_k_cu_1323cedf_149274cuda3std3__45__cpo5beginE:
	.zero		1
	.type		_ZN40_INTERNAL_7d5639ba_4_k_cu_1323cedf_149274cuda3std3__442_GLOBAL__N__7d5639ba_4_k_cu_1323cedf_149276ignoreE,@object
	.size		_ZN40_INTERNAL_7d5639ba_4_k_cu_1323cedf_149274cuda3std3__442_GLOBAL__N__7d5639ba_4_k_cu_1323cedf_149276ignoreE,(_ZN40_INTERNAL_7d5639ba_4_k_cu_1323cedf_149274cute7productE - _ZN40_INTERNAL_7d5639ba_4_k_cu_1323cedf_149274cuda3std3__442_GLOBAL__N__7d5639ba_4_k_cu_1323cedf_149276ignoreE)
_ZN40_INTERNAL_7d5639ba_4_k_cu_1323cedf_149274cuda3std3__442_GLOBAL__N__7d5639ba_4_k_cu_1323cedf_149276ignoreE:
	.zero		1
	.type		_ZN40_INTERNAL_7d5639ba_4_k_cu_1323cedf_149274cute7productE,@object
	.size		_ZN40_INTERNAL_7d5639ba_4_k_cu_1323cedf_149274cute7productE,(_ZN40_INTERNAL_7d5639ba_4_k_cu_1323cedf_149274cuda3std3__45__cpo3endE - _ZN40_INTERNAL_7d5639ba_4_k_cu_1323cedf_149274cute7productE)
_ZN40_INTERNAL_7d5639ba_4_k_cu_1323cedf_149274cute7productE:
	.zero		1
	.type		_ZN40_INTERNAL_7d5639ba_4_k_cu_1323cedf_149274cuda3std3__45__cpo3endE,@object
	.size		_ZN40_INTERNAL_7d5639ba_4_k_cu_1323cedf_149274cuda3std3__45__cpo3endE,(_ZN40_INTERNAL_7d5639ba_4_k_cu_1323cedf_149274cuda3std3__419piecewise_constructE - _ZN40_INTERNAL_7d5639ba_4_k_cu_1323cedf_149274cuda3std3__45__cpo3endE)
_ZN40_INTERNAL_7d5639ba_4_k_cu_1323cedf_149274cuda3std3__45__cpo3endE:
	.zero		1
	.type		_ZN40_INTERNAL_7d5639ba_4_k_cu_1323cedf_149274cuda3std3__419piecewise_constructE,@object
	.size		_ZN40_INTERNAL_7d5639ba_4_k_cu_1323cedf_149274cuda3std3__419piecewise_constructE,(_ZN40_INTERNAL_7d5639ba_4_k_cu_1323cedf_149274cuda3std3__45__cpo4cendE - _ZN40_INTERNAL_7d5639ba_4_k_cu_1323cedf_149274cuda3std3__419piecewise_constructE)
_ZN40_INTERNAL_7d5639ba_4_k_cu_1323cedf_149274cuda3std3__419piecewise_constructE:
	.zero		1
	.type		_ZN40_INTERNAL_7d5639ba_4_k_cu_1323cedf_149274cuda3std3__45__cpo4cendE,@object
	.size		_ZN40_INTERNAL_7d5639ba_4_k_cu_1323cedf_149274cuda3std3__45__cpo4cendE,(_ZN40_INTERNAL_7d5639ba_4_k_cu_1323cedf_149274cuda3std6ranges3__45__cpo4swapE - _ZN40_INTERNAL_7d5639ba_4_k_cu_1323cedf_149274cuda3std3__45__cpo4cendE)
_ZN40_INTERNAL_7d5639ba_4_k_cu_1323cedf_149274cuda3std3__45__cpo4cendE:
	.zero		1
	.type		_ZN40_INTERNAL_7d5639ba_4_k_cu_1323cedf_149274cuda3std6ranges3__45__cpo4swapE,@object
	.size		_ZN40_INTERNAL_7d5639ba_4_k_cu_1323cedf_149274cuda3std6ranges3__45__cpo4swapE,(.L_10 - _ZN40_INTERNAL_7d5639ba_4_k_cu_1323cedf_149274cuda3std6ranges3__45__cpo4swapE)
_ZN40_INTERNAL_7d5639ba_4_k_cu_1323cedf_149274cuda3std6ranges3__45__cpo4swapE:
	.zero		1
.L_10:


//--------------------- .nv.constant0._ZN7cutlass13device_kernelINS_4gemm6kernel13GemmUniversalIN4cute5tupleIJiiiiEEENS1_10collective13CollectiveMmaINS1_35MainloopSm100TmaUmmaWarpSpecializedILi13ELi2ELi4ENS5_IJNS4_1CILi4EEENSA_ILi1EEESC_EEEEENS5_IJNSA_ILi64EEESF_SF_EEENS_6half_tENS5_IJlSC_lEEESH_SI_NS4_8TiledMMAINS4_8MMA_AtomIJNS4_20SM100_MMA_F16BF16_SSISH_SH_fLi64ELi64ELNS4_4UMMA5MajorE0ELSN_0ELNSM_7ScaleInE0ELSO_0EEEEEENS4_6LayoutINS5_IJSC_SC_SC_EEENS5_IJNSA_ILi0EEEST_ST_EEEEENS5_IJNS4_10UnderscoreESW_SW_EEEEENS4_13SM90_TMA_LOADENS4_14ComposedLayoutINS4_7SwizzleILi3ELi4ELi3EEENS4_18smem_ptr_flag_bitsILi16EEENSR_INS5_IJNSA_ILi8EEESF_EEENS5_IJSF_SC_EEEEEEEvNS4_8identityENS4_23SM90_TMA_LOAD_MULTICASTES19_vS1A_EENS_8epilogue10collective18CollectiveEpilogueINS1D_23Sm100TmaWarpSpecializedILi3ELi2ELi16ELb1ELb0EEEJSG_NS5_IJNSR_ISF_SC_EENSR_INSA_ILi32EEESC_EEEEESH_SI_SH_SI_NS1D_6fusion15FusionCallbacksIS1H_NS1M_17LinearCombinationISH_fSH_fLNS_15FloatRoundStyleE2EEESG_S1L_JEEENS4_5SM1004TMEM4LOAD26SM100_TMEM_LOAD_16dp256b4xESZ_NS10_INS11_ILi2ELi4ELi3EEES14_NSR_INS5_IJS15_S1J_EEENS5_IJS1J_SC_EEEEEEENS4_17SM75_U32x4_LDSM_NENS4_14SM90_TMA_STOREES20_NS4_17SM90_U32x4_STSM_NENS4_39AutoVectorizingCopyWithAssumedAlignmentILi128EEEEEEvvEEEEvNT_6ParamsE --------------------------
	.section	.nv.constant0._ZN7cutlass13device_kernelINS_4gemm6kernel13GemmUniversalIN4cute5tupleIJiiiiEEENS1_10collective13CollectiveMmaINS1_35MainloopSm100TmaUmmaWarpSpecializedILi13ELi2ELi4ENS5_IJNS4_1CILi4EEENSA_ILi1EEESC_EEEEENS5_IJNSA_ILi64EEESF_SF_EEENS_6half_tENS5_IJlSC_lEEESH_SI_NS4_8TiledMMAINS4_8MMA_AtomIJNS4_20SM100_MMA_F16BF16_SSISH_SH_fLi64ELi64ELNS4_4UMMA5MajorE0ELSN_0ELNSM_7ScaleInE0ELSO_0EEEEEENS4_6LayoutINS5_IJSC_SC_SC_EEENS5_IJNSA_ILi0EEEST_ST_EEEEENS5_IJNS4_10UnderscoreESW_SW_EEEEENS4_13SM90_TMA_LOADENS4_14ComposedLayoutINS4_7SwizzleILi3ELi4ELi3EEENS4_18smem_ptr_flag_bitsILi16EEENSR_INS5_IJNSA_ILi8EEESF_EEENS5_IJSF_SC_EEEEEEEvNS4_8identityENS4_23SM90_TMA_LOAD_MULTICASTES19_vS1A_EENS_8epilogue10collective18CollectiveEpilogueINS1D_23Sm100TmaWarpSpecializedILi3ELi2ELi16ELb1ELb0EEEJSG_NS5_IJNSR_ISF_SC_EENSR_INSA_ILi32EEESC_EEEEESH_SI_SH_SI_NS1D_6fusion15FusionCallbacksIS1H_NS1M_17LinearCombinationISH_fSH_fLNS_15FloatRoundStyleE2EEESG_S1L_JEEENS4_5SM1004TMEM4LOAD26SM100_TMEM_LOAD_16dp256b4xESZ_NS10_INS11_ILi2ELi4ELi3EEES14_NSR_INS5_IJS15_S1J_EEENS5_IJS1J_SC_EEEEEEENS4_17SM75_U32x4_LDSM_NENS4_14SM90_TMA_STOREES20_NS4_17SM90_U32x4_STSM_NENS4_39AutoVectorizingCopyWithAssumedAlignmentILi128EEEEEEvvEEEEvNT_6ParamsE,"a",@progbits
	.sectionflags	@""
	.align	4
.nv.constant0._ZN7cutlass13device_kernelINS_4gemm6kernel13GemmUniversalIN4cute5tupleIJiiiiEEENS1_10collective13CollectiveMmaINS1_35MainloopSm100TmaUmmaWarpSpecializedILi13ELi2ELi4ENS5_IJNS4_1CILi4EEENSA_ILi1EEESC_EEEEENS5_IJNSA_ILi64EEESF_SF_EEENS_6half_tENS5_IJlSC_lEEESH_SI_NS4_8TiledMMAINS4_8MMA_AtomIJNS4_20SM100_MMA_F16BF16_SSISH_SH_fLi64ELi64ELNS4_4UMMA5MajorE0ELSN_0ELNSM_7ScaleInE0ELSO_0EEEEEENS4_6LayoutINS5_IJSC_SC_SC_EEENS5_IJNSA_ILi0EEEST_ST_EEEEENS5_IJNS4_10UnderscoreESW_SW_EEEEENS4_13SM90_TMA_LOADENS4_14ComposedLayoutINS4_7SwizzleILi3ELi4ELi3EEENS4_18smem_ptr_flag_bitsILi16EEENSR_INS5_IJNSA_ILi8EEESF_EEENS5_IJSF_SC_EEEEEEEvNS4_8identityENS4_23SM90_TMA_LOAD_MULTICASTES19_vS1A_EENS_8epilogue10collective18CollectiveEpilogueINS1D_23Sm100TmaWarpSpecializedILi3ELi2ELi16ELb1ELb0EEEJSG_NS5_IJNSR_ISF_SC_EENSR_INSA_ILi32EEESC_EEEEESH_SI_SH_SI_NS1D_6fusion15FusionCallbacksIS1H_NS1M_17LinearCombinationISH_fSH_fLNS_15FloatRoundStyleE2EEESG_S1L_JEEENS4_5SM1004TMEM4LOAD26SM100_TMEM_LOAD_16dp256b4xESZ_NS10_INS11_ILi2ELi4ELi3EEES14_NSR_INS5_IJS15_S1J_EEENS5_IJS1J_SC_EEEEEEENS4_17SM75_U32x4_LDSM_NENS4_14SM90_TMA_STOREES20_NS4_17SM90_U32x4_STSM_NENS4_39AutoVectorizingCopyWithAssumedAlignmentILi128EEEEEEvvEEEEvNT_6ParamsE:
	.zero		2944


//--------------------- SYMBOLS --------------------------

	.type		.nv.reservedSmem.offset0,@object
	.size		.nv.reservedSmem.offset0,0x4
	.type		.nv.reservedSmem.cap,@object
	.size		.nv.reservedSmem.cap,0x4
	.type		__assertfail,@function
